//
// Generated by NVIDIA NVVM Compiler
//
// Compiler Build ID: CL-36424714
// Cuda compilation tools, release 13.0, V13.0.88
// Based on NVVM 20.0.0
//

.version 9.0
.target sm_100
.address_size 64

	// .globl	_Z22vector_addition_kernelPfS_S_i
.global .align 4 .b8 precalc_xorwow_matrix[102400];
.global .align 4 .b8 precalc_xorwow_offset_matrix[102400];
.global .align 4 .b8 mrg32k3aM1[2304];
.global .align 4 .b8 mrg32k3aM2[2304];
.global .align 4 .b8 mrg32k3aM1SubSeq[2016];
.global .align 4 .b8 mrg32k3aM2SubSeq[2016];
.global .align 4 .b8 mrg32k3aM1Seq[2304];
.global .align 4 .b8 mrg32k3aM2Seq[2304];
.const .align 8 .b8 __cr_lgamma_table[72];

.visible .entry _Z22vector_addition_kernelPfS_S_i(
	.param .u64 .ptr .align 1 _Z22vector_addition_kernelPfS_S_i_param_0,
	.param .u64 .ptr .align 1 _Z22vector_addition_kernelPfS_S_i_param_1,
	.param .u64 .ptr .align 1 _Z22vector_addition_kernelPfS_S_i_param_2,
	.param .u32 _Z22vector_addition_kernelPfS_S_i_param_3
)
{
	.reg .pred 	%p<7>;
	.reg .b32 	%r<31>;
	.reg .b32 	%f<16>;
	.reg .b64 	%rd<25>;

	ld.param.u64 	%rd4, [_Z22vector_addition_kernelPfS_S_i_param_0];
	ld.param.u64 	%rd5, [_Z22vector_addition_kernelPfS_S_i_param_1];
	ld.param.u64 	%rd6, [_Z22vector_addition_kernelPfS_S_i_param_2];
	ld.param.u32 	%r12, [_Z22vector_addition_kernelPfS_S_i_param_3];
	cvta.to.global.u64 	%rd1, %rd6;
	cvta.to.global.u64 	%rd2, %rd5;
	cvta.to.global.u64 	%rd3, %rd4;
	mov.u32 	%r13, %ctaid.x;
	mov.u32 	%r14, %ntid.x;
	mov.u32 	%r15, %tid.x;
	mad.lo.s32 	%r29, %r13, %r14, %r15;
	mov.u32 	%r16, %nctaid.x;
	mul.lo.s32 	%r2, %r14, %r16;
	setp.ge.s32 	%p1, %r29, %r12;
	@%p1 bra 	$L__BB0_7;
	add.s32 	%r17, %r29, %r2;
	max.s32 	%r18, %r12, %r17;
	setp.lt.s32 	%p2, %r17, %r12;
	selp.u32 	%r19, 1, 0, %p2;
	add.s32 	%r20, %r17, %r19;
	sub.s32 	%r21, %r18, %r20;
	div.u32 	%r22, %r21, %r2;
	add.s32 	%r3, %r22, %r19;
	and.b32  	%r23, %r3, 3;
	setp.eq.s32 	%p3, %r23, 3;
	@%p3 bra 	$L__BB0_4;
	add.s32 	%r24, %r3, 1;
	and.b32  	%r25, %r24, 3;
	neg.s32 	%r27, %r25;
$L__BB0_3:
	.pragma "nounroll";
	mul.wide.s32 	%rd7, %r29, 4;
	add.s64 	%rd8, %rd1, %rd7;
	add.s64 	%rd9, %rd2, %rd7;
	add.s64 	%rd10, %rd3, %rd7;
	ld.global.f32 	%f1, [%rd10];
	ld.global.f32 	%f2, [%rd9];
	add.f32 	%f3, %f1, %f2;
	st.global.f32 	[%rd8], %f3;
	add.s32 	%r29, %r29, %r2;
	add.s32 	%r27, %r27, 1;
	setp.ne.s32 	%p4, %r27, 0;
	@%p4 bra 	$L__BB0_3;
$L__BB0_4:
	setp.lt.u32 	%p5, %r3, 3;
	@%p5 bra 	$L__BB0_7;
	mul.wide.s32 	%rd15, %r2, 4;
	shl.b32 	%r26, %r2, 2;
$L__BB0_6:
	mul.wide.s32 	%rd11, %r29, 4;
	add.s64 	%rd12, %rd3, %rd11;
	ld.global.f32 	%f4, [%rd12];
	add.s64 	%rd13, %rd2, %rd11;
	ld.global.f32 	%f5, [%rd13];
	add.f32 	%f6, %f4, %f5;
	add.s64 	%rd14, %rd1, %rd11;
	st.global.f32 	[%rd14], %f6;
	add.s64 	%rd16, %rd12, %rd15;
	ld.global.f32 	%f7, [%rd16];
	add.s64 	%rd17, %rd13, %rd15;
	ld.global.f32 	%f8, [%rd17];
	add.f32 	%f9, %f7, %f8;
	add.s64 	%rd18, %rd14, %rd15;
	st.global.f32 	[%rd18], %f9;
	add.s64 	%rd19, %rd16, %rd15;
	ld.global.f32 	%f10, [%rd19];
	add.s64 	%rd20, %rd17, %rd15;
	ld.global.f32 	%f11, [%rd20];
	add.f32 	%f12, %f10, %f11;
	add.s64 	%rd21, %rd18, %rd15;
	st.global.f32 	[%rd21], %f12;
	add.s64 	%rd22, %rd19, %rd15;
	ld.global.f32 	%f13, [%rd22];
	add.s64 	%rd23, %rd20, %rd15;
	ld.global.f32 	%f14, [%rd23];
	add.f32 	%f15, %f13, %f14;
	add.s64 	%rd24, %rd21, %rd15;
	st.global.f32 	[%rd24], %f15;
	add.s32 	%r29, %r26, %r29;
	setp.lt.s32 	%p6, %r29, %r12;
	@%p6 bra 	$L__BB0_6;
$L__BB0_7:
	ret;

}
	// .globl	_Z11init_kernelPfS_iP17curandStateXORWOW
.visible .entry _Z11init_kernelPfS_iP17curandStateXORWOW(
	.param .u64 .ptr .align 1 _Z11init_kernelPfS_iP17curandStateXORWOW_param_0,
	.param .u64 .ptr .align 1 _Z11init_kernelPfS_iP17curandStateXORWOW_param_1,
	.param .u32 _Z11init_kernelPfS_iP17curandStateXORWOW_param_2,
	.param .u64 .ptr .align 1 _Z11init_kernelPfS_iP17curandStateXORWOW_param_3
)
{
	.reg .pred 	%p<7>;
	.reg .b32 	%r<173>;
	.reg .b32 	%f<11>;
	.reg .b64 	%rd<22>;

	ld.param.u64 	%rd4, [_Z11init_kernelPfS_iP17curandStateXORWOW_param_0];
	ld.param.u64 	%rd5, [_Z11init_kernelPfS_iP17curandStateXORWOW_param_1];
	ld.param.u32 	%r51, [_Z11init_kernelPfS_iP17curandStateXORWOW_param_2];
	ld.param.u64 	%rd6, [_Z11init_kernelPfS_iP17curandStateXORWOW_param_3];
	cvta.to.global.u64 	%rd1, %rd5;
	cvta.to.global.u64 	%rd2, %rd4;
	cvta.to.global.u64 	%rd3, %rd6;
	mov.u32 	%r52, %ctaid.x;
	mov.u32 	%r53, %ntid.x;
	mov.u32 	%r54, %tid.x;
	mad.lo.s32 	%r159, %r52, %r53, %r54;
	mov.u32 	%r55, %nctaid.x;
	mul.lo.s32 	%r2, %r53, %r55;
	setp.ge.s32 	%p1, %r159, %r51;
	@%p1 bra 	$L__BB1_7;
	mul.wide.s32 	%rd7, %r159, 48;
	add.s64 	%rd8, %rd3, %rd7;
	ld.global.v2.u32 	{%r160, %r168}, [%rd8];
	ld.global.v2.u32 	{%r169, %r163}, [%rd8+8];
	ld.global.v2.u32 	{%r164, %r165}, [%rd8+16];
	add.s32 	%r56, %r159, %r2;
	max.s32 	%r57, %r51, %r56;
	setp.lt.s32 	%p2, %r56, %r51;
	selp.u32 	%r58, 1, 0, %p2;
	add.s32 	%r59, %r56, %r58;
	sub.s32 	%r60, %r57, %r59;
	div.u32 	%r61, %r60, %r2;
	add.s32 	%r9, %r61, %r58;
	and.b32  	%r62, %r9, 3;
	setp.eq.s32 	%p3, %r62, 3;
	@%p3 bra 	$L__BB1_4;
	add.s32 	%r151, %r160, 724874;
	add.s32 	%r150, %r160, 362437;
	add.s32 	%r63, %r9, 1;
	and.b32  	%r64, %r63, 3;
	neg.s32 	%r149, %r64;
	mov.u32 	%r156, %r169;
	mov.u32 	%r158, %r168;
$L__BB1_3:
	.pragma "nounroll";
	mov.u32 	%r168, %r163;
	mov.u32 	%r163, %r165;
	mov.u32 	%r169, %r164;
	mul.wide.s32 	%rd9, %r159, 4;
	add.s64 	%rd10, %rd1, %rd9;
	add.s64 	%rd11, %rd2, %rd9;
	shr.u32 	%r65, %r158, 2;
	xor.b32  	%r66, %r65, %r158;
	shl.b32 	%r67, %r163, 4;
	shl.b32 	%r68, %r66, 1;
	xor.b32  	%r69, %r67, %r68;
	xor.b32  	%r70, %r69, %r163;
	xor.b32  	%r164, %r70, %r66;
	add.s32 	%r71, %r164, %r150;
	mul.lo.s32 	%r72, %r71, 5;
	cvt.rn.f32.u32 	%f1, %r72;
	st.global.f32 	[%rd11], %f1;
	shr.u32 	%r73, %r156, 2;
	xor.b32  	%r74, %r73, %r156;
	shl.b32 	%r75, %r164, 4;
	shl.b32 	%r76, %r74, 1;
	xor.b32  	%r77, %r76, %r75;
	xor.b32  	%r78, %r77, %r74;
	xor.b32  	%r165, %r78, %r164;
	add.s32 	%r160, %r160, 724874;
	add.s32 	%r79, %r165, %r151;
	mul.lo.s32 	%r80, %r79, 5;
	cvt.rn.f32.u32 	%f2, %r80;
	st.global.f32 	[%rd10], %f2;
	add.s32 	%r159, %r159, %r2;
	add.s32 	%r151, %r151, 724874;
	add.s32 	%r150, %r150, 724874;
	add.s32 	%r149, %r149, 1;
	setp.ne.s32 	%p4, %r149, 0;
	mov.u32 	%r156, %r169;
	mov.u32 	%r158, %r168;
	@%p4 bra 	$L__BB1_3;
$L__BB1_4:
	setp.lt.u32 	%p5, %r9, 3;
	@%p5 bra 	$L__BB1_7;
	mul.wide.s32 	%rd15, %r2, 4;
$L__BB1_6:
	shr.u32 	%r81, %r168, 2;
	xor.b32  	%r82, %r81, %r168;
	shl.b32 	%r83, %r165, 4;
	shl.b32 	%r84, %r82, 1;
	xor.b32  	%r85, %r83, %r84;
	xor.b32  	%r86, %r85, %r165;
	xor.b32  	%r87, %r86, %r82;
	add.s32 	%r88, %r160, %r87;
	mad.lo.s32 	%r89, %r88, 5, 1812185;
	cvt.rn.f32.u32 	%f3, %r89;
	mul.wide.s32 	%rd12, %r159, 4;
	add.s64 	%rd13, %rd2, %rd12;
	st.global.f32 	[%rd13], %f3;
	shr.u32 	%r90, %r169, 2;
	xor.b32  	%r91, %r90, %r169;
	shl.b32 	%r92, %r87, 4;
	shl.b32 	%r93, %r91, 1;
	xor.b32  	%r94, %r93, %r92;
	xor.b32  	%r95, %r94, %r91;
	xor.b32  	%r96, %r95, %r87;
	add.s32 	%r97, %r160, %r96;
	mad.lo.s32 	%r98, %r97, 5, 3624370;
	cvt.rn.f32.u32 	%f4, %r98;
	add.s64 	%rd14, %rd1, %rd12;
	st.global.f32 	[%rd14], %f4;
	shr.u32 	%r99, %r163, 2;
	xor.b32  	%r100, %r99, %r163;
	shl.b32 	%r101, %r96, 4;
	shl.b32 	%r102, %r100, 1;
	xor.b32  	%r103, %r101, %r102;
	xor.b32  	%r104, %r103, %r96;
	xor.b32  	%r105, %r104, %r100;
	add.s32 	%r106, %r160, %r105;
	mad.lo.s32 	%r107, %r106, 5, 5436555;
	cvt.rn.f32.u32 	%f5, %r107;
	add.s64 	%rd16, %rd13, %rd15;
	st.global.f32 	[%rd16], %f5;
	shr.u32 	%r108, %r164, 2;
	xor.b32  	%r109, %r108, %r164;
	shl.b32 	%r110, %r105, 4;
	shl.b32 	%r111, %r109, 1;
	xor.b32  	%r112, %r111, %r110;
	xor.b32  	%r113, %r112, %r109;
	xor.b32  	%r168, %r113, %r105;
	add.s32 	%r114, %r160, %r168;
	mad.lo.s32 	%r115, %r114, 5, 7248740;
	cvt.rn.f32.u32 	%f6, %r115;
	add.s64 	%rd17, %rd14, %rd15;
	st.global.f32 	[%rd17], %f6;
	shr.u32 	%r116, %r165, 2;
	xor.b32  	%r117, %r116, %r165;
	shl.b32 	%r118, %r168, 4;
	shl.b32 	%r119, %r117, 1;
	xor.b32  	%r120, %r118, %r119;
	xor.b32  	%r121, %r120, %r168;
	xor.b32  	%r169, %r121, %r117;
	add.s32 	%r122, %r160, %r169;
	mad.lo.s32 	%r123, %r122, 5, 9060925;
	cvt.rn.f32.u32 	%f7, %r123;
	add.s64 	%rd18, %rd16, %rd15;
	st.global.f32 	[%rd18], %f7;
	shr.u32 	%r124, %r87, 2;
	xor.b32  	%r125, %r124, %r87;
	shl.b32 	%r126, %r169, 4;
	shl.b32 	%r127, %r125, 1;
	xor.b32  	%r128, %r127, %r126;
	xor.b32  	%r129, %r128, %r125;
	xor.b32  	%r163, %r129, %r169;
	add.s32 	%r130, %r160, %r163;
	mad.lo.s32 	%r131, %r130, 5, 10873110;
	cvt.rn.f32.u32 	%f8, %r131;
	add.s64 	%rd19, %rd17, %rd15;
	st.global.f32 	[%rd19], %f8;
	shr.u32 	%r132, %r96, 2;
	xor.b32  	%r133, %r132, %r96;
	shl.b32 	%r134, %r163, 4;
	shl.b32 	%r135, %r133, 1;
	xor.b32  	%r136, %r134, %r135;
	xor.b32  	%r137, %r136, %r163;
	xor.b32  	%r164, %r137, %r133;
	add.s32 	%r138, %r160, %r164;
	mad.lo.s32 	%r139, %r138, 5, 12685295;
	cvt.rn.f32.u32 	%f9, %r139;
	add.s64 	%rd20, %rd18, %rd15;
	st.global.f32 	[%rd20], %f9;
	shr.u32 	%r140, %r105, 2;
	xor.b32  	%r141, %r140, %r105;
	shl.b32 	%r142, %r164, 4;
	shl.b32 	%r143, %r141, 1;
	xor.b32  	%r144, %r143, %r142;
	xor.b32  	%r145, %r144, %r141;
	xor.b32  	%r165, %r145, %r164;
	add.s32 	%r160, %r160, 2899496;
	add.s32 	%r146, %r165, %r160;
	mul.lo.s32 	%r147, %r146, 5;
	cvt.rn.f32.u32 	%f10, %r147;
	add.s64 	%rd21, %rd19, %rd15;
	st.global.f32 	[%rd21], %f10;
	shl.b32 	%r148, %r2, 2;
	add.s32 	%r159, %r148, %r159;
	setp.lt.s32 	%p6, %r159, %r51;
	@%p6 bra 	$L__BB1_6;
$L__BB1_7:
	ret;

}
	// .globl	_Z12setup_kernelP17curandStateXORWOW
.visible .entry _Z12setup_kernelP17curandStateXORWOW(
	.param .u64 .ptr .align 1 _Z12setup_kernelP17curandStateXORWOW_param_0
)
{
	.reg .pred 	%p<24>;
	.reg .b32 	%r<406>;
	.reg .b64 	%rd<18>;

	ld.param.u64 	%rd8, [_Z12setup_kernelP17curandStateXORWOW_param_0];
	cvta.to.global.u64 	%rd9, %rd8;
	mov.u32 	%r182, %tid.x;
	mov.u32 	%r183, %ctaid.x;
	mov.u32 	%r184, %ntid.x;
	mad.lo.s32 	%r185, %r183, %r184, %r182;
	cvt.s64.s32 	%rd17, %r185;
	mul.wide.s32 	%rd10, %r185, 48;
	add.s64 	%rd2, %rd9, %rd10;
	mov.b32 	%r186, 1593684748;
	mov.b32 	%r187, 832094735;
	st.global.v2.u32 	[%rd2], {%r187, %r186};
	mov.b32 	%r188, -123459836;
	mov.b32 	%r189, 1111207954;
	st.global.v2.u32 	[%rd2+8], {%r189, %r188};
	mov.b32 	%r190, 1476011280;
	mov.b32 	%r191, -589760388;
	st.global.v2.u32 	[%rd2+16], {%r191, %r190};
	setp.eq.s32 	%p1, %r185, 0;
	@%p1 bra 	$L__BB2_42;
	mov.b32 	%r312, 0;
	mov.u64 	%rd12, precalc_xorwow_matrix;
$L__BB2_2:
	and.b64  	%rd4, %rd17, 3;
	setp.eq.s64 	%p2, %rd4, 0;
	@%p2 bra 	$L__BB2_41;
	mul.wide.u32 	%rd11, %r312, 3200;
	add.s64 	%rd5, %rd12, %rd11;
	cvt.u32.u64 	%r2, %rd4;
	mov.b32 	%r313, 0;
$L__BB2_4:
	mov.b32 	%r326, 0;
	mov.u32 	%r327, %r326;
	mov.u32 	%r328, %r326;
	mov.u32 	%r329, %r326;
	mov.u32 	%r330, %r326;
	mov.u32 	%r319, %r326;
$L__BB2_5:
	mul.wide.u32 	%rd13, %r319, 4;
	add.s64 	%rd14, %rd2, %rd13;
	ld.global.u32 	%r10, [%rd14+4];
	shl.b32 	%r11, %r319, 5;
	mov.b32 	%r325, 0;
$L__BB2_6:
	.pragma "nounroll";
	shr.u32 	%r196, %r10, %r325;
	and.b32  	%r197, %r196, 1;
	setp.eq.b32 	%p3, %r197, 1;
	not.pred 	%p4, %p3;
	add.s32 	%r198, %r11, %r325;
	mul.lo.s32 	%r199, %r198, 5;
	mul.wide.u32 	%rd15, %r199, 4;
	add.s64 	%rd6, %rd5, %rd15;
	@%p4 bra 	$L__BB2_8;
	ld.global.u32 	%r200, [%rd6];
	xor.b32  	%r330, %r330, %r200;
	ld.global.u32 	%r201, [%rd6+4];
	xor.b32  	%r329, %r329, %r201;
	ld.global.u32 	%r202, [%rd6+8];
	xor.b32  	%r328, %r328, %r202;
	ld.global.u32 	%r203, [%rd6+12];
	xor.b32  	%r327, %r327, %r203;
	ld.global.u32 	%r204, [%rd6+16];
	xor.b32  	%r326, %r326, %r204;
$L__BB2_8:
	and.b32  	%r206, %r196, 2;
	setp.eq.s32 	%p5, %r206, 0;
	@%p5 bra 	$L__BB2_10;
	ld.global.u32 	%r207, [%rd6+20];
	xor.b32  	%r330, %r330, %r207;
	ld.global.u32 	%r208, [%rd6+24];
	xor.b32  	%r329, %r329, %r208;
	ld.global.u32 	%r209, [%rd6+28];
	xor.b32  	%r328, %r328, %r209;
	ld.global.u32 	%r210, [%rd6+32];
	xor.b32  	%r327, %r327, %r210;
	ld.global.u32 	%r211, [%rd6+36];
	xor.b32  	%r326, %r326, %r211;
$L__BB2_10:
	and.b32  	%r213, %r196, 4;
	setp.eq.s32 	%p6, %r213, 0;
	@%p6 bra 	$L__BB2_12;
	ld.global.u32 	%r214, [%rd6+40];
	xor.b32  	%r330, %r330, %r214;
	ld.global.u32 	%r215, [%rd6+44];
	xor.b32  	%r329, %r329, %r215;
	ld.global.u32 	%r216, [%rd6+48];
	xor.b32  	%r328, %r328, %r216;
	ld.global.u32 	%r217, [%rd6+52];
	xor.b32  	%r327, %r327, %r217;
	ld.global.u32 	%r218, [%rd6+56];
	xor.b32  	%r326, %r326, %r218;
$L__BB2_12:
	and.b32  	%r220, %r196, 8;
	setp.eq.s32 	%p7, %r220, 0;
	@%p7 bra 	$L__BB2_14;
	ld.global.u32 	%r221, [%rd6+60];
	xor.b32  	%r330, %r330, %r221;
	ld.global.u32 	%r222, [%rd6+64];
	xor.b32  	%r329, %r329, %r222;
	ld.global.u32 	%r223, [%rd6+68];
	xor.b32  	%r328, %r328, %r223;
	ld.global.u32 	%r224, [%rd6+72];
	xor.b32  	%r327, %r327, %r224;
	ld.global.u32 	%r225, [%rd6+76];
	xor.b32  	%r326, %r326, %r225;
$L__BB2_14:
	and.b32  	%r227, %r196, 16;
	setp.eq.s32 	%p8, %r227, 0;
	@%p8 bra 	$L__BB2_16;
	ld.global.u32 	%r228, [%rd6+80];
	xor.b32  	%r330, %r330, %r228;
	ld.global.u32 	%r229, [%rd6+84];
	xor.b32  	%r329, %r329, %r229;
	ld.global.u32 	%r230, [%rd6+88];
	xor.b32  	%r328, %r328, %r230;
	ld.global.u32 	%r231, [%rd6+92];
	xor.b32  	%r327, %r327, %r231;
	ld.global.u32 	%r232, [%rd6+96];
	xor.b32  	%r326, %r326, %r232;
$L__BB2_16:
	and.b32  	%r234, %r196, 32;
	setp.eq.s32 	%p9, %r234, 0;
	@%p9 bra 	$L__BB2_18;
	ld.global.u32 	%r235, [%rd6+100];
	xor.b32  	%r330, %r330, %r235;
	ld.global.u32 	%r236, [%rd6+104];
	xor.b32  	%r329, %r329, %r236;
	ld.global.u32 	%r237, [%rd6+108];
	xor.b32  	%r328, %r328, %r237;
	ld.global.u32 	%r238, [%rd6+112];
	xor.b32  	%r327, %r327, %r238;
	ld.global.u32 	%r239, [%rd6+116];
	xor.b32  	%r326, %r326, %r239;
$L__BB2_18:
	and.b32  	%r241, %r196, 64;
	setp.eq.s32 	%p10, %r241, 0;
	@%p10 bra 	$L__BB2_20;
	ld.global.u32 	%r242, [%rd6+120];
	xor.b32  	%r330, %r330, %r242;
	ld.global.u32 	%r243, [%rd6+124];
	xor.b32  	%r329, %r329, %r243;
	ld.global.u32 	%r244, [%rd6+128];
	xor.b32  	%r328, %r328, %r244;
	ld.global.u32 	%r245, [%rd6+132];
	xor.b32  	%r327, %r327, %r245;
	ld.global.u32 	%r246, [%rd6+136];
	xor.b32  	%r326, %r326, %r246;
$L__BB2_20:
	and.b32  	%r248, %r196, 128;
	setp.eq.s32 	%p11, %r248, 0;
	@%p11 bra 	$L__BB2_22;
	ld.global.u32 	%r249, [%rd6+140];
	xor.b32  	%r330, %r330, %r249;
	ld.global.u32 	%r250, [%rd6+144];
	xor.b32  	%r329, %r329, %r250;
	ld.global.u32 	%r251, [%rd6+148];
	xor.b32  	%r328, %r328, %r251;
	ld.global.u32 	%r252, [%rd6+152];
	xor.b32  	%r327, %r327, %r252;
	ld.global.u32 	%r253, [%rd6+156];
	xor.b32  	%r326, %r326, %r253;
$L__BB2_22:
	and.b32  	%r255, %r196, 256;
	setp.eq.s32 	%p12, %r255, 0;
	@%p12 bra 	$L__BB2_24;
	ld.global.u32 	%r256, [%rd6+160];
	xor.b32  	%r330, %r330, %r256;
	ld.global.u32 	%r257, [%rd6+164];
	xor.b32  	%r329, %r329, %r257;
	ld.global.u32 	%r258, [%rd6+168];
	xor.b32  	%r328, %r328, %r258;
	ld.global.u32 	%r259, [%rd6+172];
	xor.b32  	%r327, %r327, %r259;
	ld.global.u32 	%r260, [%rd6+176];
	xor.b32  	%r326, %r326, %r260;
$L__BB2_24:
	and.b32  	%r262, %r196, 512;
	setp.eq.s32 	%p13, %r262, 0;
	@%p13 bra 	$L__BB2_26;
	ld.global.u32 	%r263, [%rd6+180];
	xor.b32  	%r330, %r330, %r263;
	ld.global.u32 	%r264, [%rd6+184];
	xor.b32  	%r329, %r329, %r264;
	ld.global.u32 	%r265, [%rd6+188];
	xor.b32  	%r328, %r328, %r265;
	ld.global.u32 	%r266, [%rd6+192];
	xor.b32  	%r327, %r327, %r266;
	ld.global.u32 	%r267, [%rd6+196];
	xor.b32  	%r326, %r326, %r267;
$L__BB2_26:
	and.b32  	%r269, %r196, 1024;
	setp.eq.s32 	%p14, %r269, 0;
	@%p14 bra 	$L__BB2_28;
	ld.global.u32 	%r270, [%rd6+200];
	xor.b32  	%r330, %r330, %r270;
	ld.global.u32 	%r271, [%rd6+204];
	xor.b32  	%r329, %r329, %r271;
	ld.global.u32 	%r272, [%rd6+208];
	xor.b32  	%r328, %r328, %r272;
	ld.global.u32 	%r273, [%rd6+212];
	xor.b32  	%r327, %r327, %r273;
	ld.global.u32 	%r274, [%rd6+216];
	xor.b32  	%r326, %r326, %r274;
$L__BB2_28:
	and.b32  	%r276, %r196, 2048;
	setp.eq.s32 	%p15, %r276, 0;
	@%p15 bra 	$L__BB2_30;
	ld.global.u32 	%r277, [%rd6+220];
	xor.b32  	%r330, %r330, %r277;
	ld.global.u32 	%r278, [%rd6+224];
	xor.b32  	%r329, %r329, %r278;
	ld.global.u32 	%r279, [%rd6+228];
	xor.b32  	%r328, %r328, %r279;
	ld.global.u32 	%r280, [%rd6+232];
	xor.b32  	%r327, %r327, %r280;
	ld.global.u32 	%r281, [%rd6+236];
	xor.b32  	%r326, %r326, %r281;
$L__BB2_30:
	and.b32  	%r283, %r196, 4096;
	setp.eq.s32 	%p16, %r283, 0;
	@%p16 bra 	$L__BB2_32;
	ld.global.u32 	%r284, [%rd6+240];
	xor.b32  	%r330, %r330, %r284;
	ld.global.u32 	%r285, [%rd6+244];
	xor.b32  	%r329, %r329, %r285;
	ld.global.u32 	%r286, [%rd6+248];
	xor.b32  	%r328, %r328, %r286;
	ld.global.u32 	%r287, [%rd6+252];
	xor.b32  	%r327, %r327, %r287;
	ld.global.u32 	%r288, [%rd6+256];
	xor.b32  	%r326, %r326, %r288;
$L__BB2_32:
	and.b32  	%r290, %r196, 8192;
	setp.eq.s32 	%p17, %r290, 0;
	@%p17 bra 	$L__BB2_34;
	ld.global.u32 	%r291, [%rd6+260];
	xor.b32  	%r330, %r330, %r291;
	ld.global.u32 	%r292, [%rd6+264];
	xor.b32  	%r329, %r329, %r292;
	ld.global.u32 	%r293, [%rd6+268];
	xor.b32  	%r328, %r328, %r293;
	ld.global.u32 	%r294, [%rd6+272];
	xor.b32  	%r327, %r327, %r294;
	ld.global.u32 	%r295, [%rd6+276];
	xor.b32  	%r326, %r326, %r295;
$L__BB2_34:
	and.b32  	%r297, %r196, 16384;
	setp.eq.s32 	%p18, %r297, 0;
	@%p18 bra 	$L__BB2_36;
	ld.global.u32 	%r298, [%rd6+280];
	xor.b32  	%r330, %r330, %r298;
	ld.global.u32 	%r299, [%rd6+284];
	xor.b32  	%r329, %r329, %r299;
	ld.global.u32 	%r300, [%rd6+288];
	xor.b32  	%r328, %r328, %r300;
	ld.global.u32 	%r301, [%rd6+292];
	xor.b32  	%r327, %r327, %r301;
	ld.global.u32 	%r302, [%rd6+296];
	xor.b32  	%r326, %r326, %r302;
$L__BB2_36:
	and.b32  	%r304, %r196, 32768;
	setp.eq.s32 	%p19, %r304, 0;
	@%p19 bra 	$L__BB2_38;
	ld.global.u32 	%r305, [%rd6+300];
	xor.b32  	%r330, %r330, %r305;
	ld.global.u32 	%r306, [%rd6+304];
	xor.b32  	%r329, %r329, %r306;
	ld.global.u32 	%r307, [%rd6+308];
	xor.b32  	%r328, %r328, %r307;
	ld.global.u32 	%r308, [%rd6+312];
	xor.b32  	%r327, %r327, %r308;
	ld.global.u32 	%r309, [%rd6+316];
	xor.b32  	%r326, %r326, %r309;
$L__BB2_38:
	add.s32 	%r325, %r325, 16;
	setp.ne.s32 	%p20, %r325, 32;
	@%p20 bra 	$L__BB2_6;
	mad.lo.s32 	%r310, %r319, -31, %r11;
	add.s32 	%r319, %r310, 1;
	setp.ne.s32 	%p21, %r319, 5;
	@%p21 bra 	$L__BB2_5;
	st.global.u32 	[%rd2+4], %r330;
	st.global.u32 	[%rd2+8], %r329;
	st.global.u32 	[%rd2+12], %r328;
	st.global.u32 	[%rd2+16], %r327;
	st.global.u32 	[%rd2+20], %r326;
	add.s32 	%r313, %r313, 1;
	setp.lt.u32 	%p22, %r313, %r2;
	@%p22 bra 	$L__BB2_4;
$L__BB2_41:
	shr.u64 	%rd7, %rd17, 2;
	add.s32 	%r312, %r312, 1;
	setp.gt.u64 	%p23, %rd17, 3;
	mov.u64 	%rd17, %rd7;
	@%p23 bra 	$L__BB2_2;
$L__BB2_42:
	mov.b32 	%r311, 0;
	st.global.v2.u32 	[%rd2+24], {%r311, %r311};
	st.global.u32 	[%rd2+32], %r311;
	mov.b64 	%rd16, 0;
	st.global.u64 	[%rd2+40], %rd16;
	ret;

}


// ===== COMPILED SASS (sm_100) =====

	.target	sm_100

	.elftype	@"ET_EXEC"


//--------------------- .note.nv.tkinfo           --------------------------
	.section	.note.nv.tkinfo,"",@"SHT_NOTE"
	.sectionflags	@"SHF_NOTE_NV_TKINFO"
	.tkinfo
        /*0018*/ 	.word	0x00000002
        /*0030*/ 	.string	""
        /*0030*/ 	.string	"ptxas"
        /*0030*/ 	.string	"Cuda compilation tools, release 13.0, V13.0.88"
        /*0030*/ 	.string	"Build cuda_13.0.r13.0/compiler.36424714_0"
        /*0030*/ 	.string	"-arch sm_100 -m 64 "



//--------------------- .note.nv.cuinfo           --------------------------
	.section	.note.nv.cuinfo,"",@"SHT_NOTE"
	.sectionflags	@"SHF_NOTE_NV_CUINFO"
        /*0018*/ 	.short	0x0002
        /*001a*/ 	.short	0x0064
        /*001c*/ 	.short	0x0082
	.zero		2


//--------------------- .nv.info                  --------------------------
	.section	.nv.info,"",@"SHT_CUDA_INFO"
	.align	4


	//----- nvinfo : EIATTR_REGCOUNT
	.align		4
        /*0000*/ 	.byte	0x04, 0x2f
        /*0002*/ 	.short	(.L_10 - .L_9)
	.align		4
.L_9:
        /*0004*/ 	.word	index@(_Z22vector_addition_kernelPfS_S_i)
        /*0008*/ 	.word	0x0000001a


	//----- nvinfo : EIATTR_FRAME_SIZE
	.align		4
.L_10:
        /*000c*/ 	.byte	0x04, 0x11
        /*000e*/ 	.short	(.L_12 - .L_11)
	.align		4
.L_11:
        /*0010*/ 	.word	index@(_Z22vector_addition_kernelPfS_S_i)
        /*0014*/ 	.word	0x00000000


	//----- nvinfo : EIATTR_REGCOUNT
	.align		4
.L_12:
        /*0018*/ 	.byte	0x04, 0x2f
        /*001a*/ 	.short	(.L_14 - .L_13)
	.align		4
.L_13:
        /*001c*/ 	.word	index@(_Z11init_kernelPfS_iP17curandStateXORWOW)
        /*0020*/ 	.word	0x00000020


	//----- nvinfo : EIATTR_FRAME_SIZE
	.align		4
.L_14:
        /*0024*/ 	.byte	0x04, 0x11
        /*0026*/ 	.short	(.L_16 - .L_15)
	.align		4
.L_15:
        /*0028*/ 	.word	index@(_Z11init_kernelPfS_iP17curandStateXORWOW)
        /*002c*/ 	.word	0x00000000


	//----- nvinfo : EIATTR_REGCOUNT
	.align		4
.L_16:
        /*0030*/ 	.byte	0x04, 0x2f
        /*0032*/ 	.short	(.L_18 - .L_17)
	.align		4
.L_17:
        /*0034*/ 	.word	index@(_Z12setup_kernelP17curandStateXORWOW)
        /*0038*/ 	.word	0x0000001f


	//----- nvinfo : EIATTR_FRAME_SIZE
	.align		4
.L_18:
        /*003c*/ 	.byte	0x04, 0x11
        /*003e*/ 	.short	(.L_20 - .L_19)
	.align		4
.L_19:
        /*0040*/ 	.word	index@(_Z12setup_kernelP17curandStateXORWOW)
        /*0044*/ 	.word	0x00000000


	//----- nvinfo : EIATTR_MIN_STACK_SIZE
	.align		4
.L_20:
        /*0048*/ 	.byte	0x04, 0x12
        /*004a*/ 	.short	(.L_22 - .L_21)
	.align		4
.L_21:
        /*004c*/ 	.word	index@(_Z12setup_kernelP17curandStateXORWOW)
        /*0050*/ 	.word	0x00000000


	//----- nvinfo : EIATTR_MIN_STACK_SIZE
	.align		4
.L_22:
        /*0054*/ 	.byte	0x04, 0x12
        /*0056*/ 	.short	(.L_24 - .L_23)
	.align		4
.L_23:
        /*0058*/ 	.word	index@(_Z11init_kernelPfS_iP17curandStateXORWOW)
        /*005c*/ 	.word	0x00000000


	//----- nvinfo : EIATTR_MIN_STACK_SIZE
	.align		4
.L_24:
        /*0060*/ 	.byte	0x04, 0x12
        /*0062*/ 	.short	(.L_26 - .L_25)
	.align		4
.L_25:
        /*0064*/ 	.word	index@(_Z22vector_addition_kernelPfS_S_i)
        /*0068*/ 	.word	0x00000000
.L_26:


//--------------------- .nv.compat                --------------------------
	.section	.nv.compat,"",@"SHT_CUDA_COMPAT_INFO"
	.align	4
        /*0000*/ 	.byte	0x02, 0x09, 0x00, 0x00, 0x02, 0x02, 0x01, 0x00, 0x02, 0x05, 0x05, 0x00, 0x03, 0x07, 0x01, 0x01
        /*0010*/ 	.byte	0x02, 0x03, 0x00, 0x00, 0x02, 0x06, 0x01, 0x00, 0x04, 0x0b, 0x08, 0x00, 0x09, 0x00, 0x00, 0x00
        /*0020*/ 	.byte	0x00, 0x00, 0x00, 0x00


//--------------------- .nv.info._Z12setup_kernelP17curandStateXORWOW --------------------------
	.section	.nv.info._Z12setup_kernelP17curandStateXORWOW,"",@"SHT_CUDA_INFO"
	.sectionflags	@""
	.align	4


	//----- nvinfo : EIATTR_CUDA_API_VERSION
	.align		4
        /*0000*/ 	.byte	0x04, 0x37
        /*0002*/ 	.short	(.L_28 - .L_27)
.L_27:
        /*0004*/ 	.word	0x00000082


	//----- nvinfo : EIATTR_KPARAM_INFO
	.align		4
.L_28:
        /*0008*/ 	.byte	0x04, 0x17
        /*000a*/ 	.short	(.L_30 - .L_29)
.L_29:
        /*000c*/ 	.word	0x00000000
        /*0010*/ 	.short	0x0000
        /*0012*/ 	.short	0x0000
        /*0014*/ 	.byte	0x00, 0xf5, 0x21, 0x00


	//----- nvinfo : EIATTR_SPARSE_MMA_MASK
	.align		4
.L_30:
        /*0018*/ 	.byte	0x03, 0x50
        /*001a*/ 	.short	0x0000


	//----- nvinfo : EIATTR_MAXREG_COUNT
	.align		4
        /*001c*/ 	.byte	0x03, 0x1b
        /*001e*/ 	.short	0x00ff


	//----- nvinfo : EIATTR_MERCURY_ISA_VERSION
	.align		4
        /*0020*/ 	.byte	0x03, 0x5f
        /*0022*/ 	.short	0x0101


	//----- nvinfo : EIATTR_VRC_CTA_INIT_COUNT
	.align		4
        /*0024*/ 	.byte	0x02, 0x4a
	.zero		1
	.zero		1


	//----- nvinfo : EIATTR_EXIT_INSTR_OFFSETS
	.align		4
        /*0028*/ 	.byte	0x04, 0x1c
        /*002a*/ 	.short	(.L_32 - .L_31)


	//   ....[0]....
.L_31:
        /*002c*/ 	.word	0x00000e80


	//----- nvinfo : EIATTR_CRS_STACK_SIZE
	.align		4
.L_32:
        /*0030*/ 	.byte	0x04, 0x1e
        /*0032*/ 	.short	(.L_34 - .L_33)
.L_33:
        /*0034*/ 	.word	0x00000000


	//----- nvinfo : EIATTR_CBANK_PARAM_SIZE
	.align		4
.L_34:
        /*0038*/ 	.byte	0x03, 0x19
        /*003a*/ 	.short	0x0008


	//----- nvinfo : EIATTR_PARAM_CBANK
	.align		4
        /*003c*/ 	.byte	0x04, 0x0a
        /*003e*/ 	.short	(.L_36 - .L_35)
	.align		4
.L_35:
        /*0040*/ 	.word	index@(.nv.constant0._Z12setup_kernelP17curandStateXORWOW)
        /*0044*/ 	.short	0x0380
        /*0046*/ 	.short	0x0008


	//----- nvinfo : EIATTR_SW_WAR
	.align		4
.L_36:
        /*0048*/ 	.byte	0x04, 0x36
        /*004a*/ 	.short	(.L_38 - .L_37)
.L_37:
        /*004c*/ 	.word	0x00000008
.L_38:


//--------------------- .nv.info._Z11init_kernelPfS_iP17curandStateXORWOW --------------------------
	.section	.nv.info._Z11init_kernelPfS_iP17curandStateXORWOW,"",@"SHT_CUDA_INFO"
	.sectionflags	@""
	.align	4


	//----- nvinfo : EIATTR_CUDA_API_VERSION
	.align		4
        /*0000*/ 	.byte	0x04, 0x37
        /*0002*/ 	.short	(.L_40 - .L_39)
.L_39:
        /*0004*/ 	.word	0x00000082


	//----- nvinfo : EIATTR_KPARAM_INFO
	.align		4
.L_40:
        /*0008*/ 	.byte	0x04, 0x17
        /*000a*/ 	.short	(.L_42 - .L_41)
.L_41:
        /*000c*/ 	.word	0x00000000
        /*0010*/ 	.short	0x0003
        /*0012*/ 	.short	0x0018
        /*0014*/ 	.byte	0x00, 0xf5, 0x21, 0x00


	//----- nvinfo : EIATTR_KPARAM_INFO
	.align		4
.L_42:
        /*0018*/ 	.byte	0x04, 0x17
        /*001a*/ 	.short	(.L_44 - .L_43)
.L_43:
        /*001c*/ 	.word	0x00000000
        /*0020*/ 	.short	0x0002
        /*0022*/ 	.short	0x0010
        /*0024*/ 	.byte	0x00, 0xf0, 0x11, 0x00


	//----- nvinfo : EIATTR_KPARAM_INFO
	.align		4
.L_44:
        /*0028*/ 	.byte	0x04, 0x17
        /*002a*/ 	.short	(.L_46 - .L_45)
.L_45:
        /*002c*/ 	.word	0x00000000
        /*0030*/ 	.short	0x0001
        /*0032*/ 	.short	0x0008
        /*0034*/ 	.byte	0x00, 0xf5, 0x21, 0x00


	//----- nvinfo : EIATTR_KPARAM_INFO
	.align		4
.L_46:
        /*0038*/ 	.byte	0x04, 0x17
        /*003a*/ 	.short	(.L_48 - .L_47)
.L_47:
        /*003c*/ 	.word	0x00000000
        /*0040*/ 	.short	0x0000
        /*0042*/ 	.short	0x0000
        /*0044*/ 	.byte	0x00, 0xf5, 0x21, 0x00


	//----- nvinfo : EIATTR_SPARSE_MMA_MASK
	.align		4
.L_48:
        /*0048*/ 	.byte	0x03, 0x50
        /*004a*/ 	.short	0x0000


	//----- nvinfo : EIATTR_MAXREG_COUNT
	.align		4
        /*004c*/ 	.byte	0x03, 0x1b
        /*004e*/ 	.short	0x00ff


	//----- nvinfo : EIATTR_MERCURY_ISA_VERSION
	.align		4
        /*0050*/ 	.byte	0x03, 0x5f
        /*0052*/ 	.short	0x0101


	//----- nvinfo : EIATTR_VRC_CTA_INIT_COUNT
	.align		4
        /*0054*/ 	.byte	0x02, 0x4a
	.zero		1
	.zero		1


	//----- nvinfo : EIATTR_EXIT_INSTR_OFFSETS
	.align		4
        /*0058*/ 	.byte	0x04, 0x1c
        /*005a*/ 	.short	(.L_50 - .L_49)


	//   ....[0]....
.L_49:
        /*005c*/ 	.word	0x00000090


	//   ....[1]....
        /*0060*/ 	.word	0x000005f0


	//   ....[2]....
        /*0064*/ 	.word	0x00000bd0


	//----- nvinfo : EIATTR_CRS_STACK_SIZE
	.align		4
.L_50:
        /*0068*/ 	.byte	0x04, 0x1e
        /*006a*/ 	.short	(.L_52 - .L_51)
.L_51:
        /*006c*/ 	.word	0x00000000


	//----- nvinfo : EIATTR_CBANK_PARAM_SIZE
	.align		4
.L_52:
        /*0070*/ 	.byte	0x03, 0x19
        /*0072*/ 	.short	0x0020


	//----- nvinfo : EIATTR_PARAM_CBANK
	.align		4
        /*0074*/ 	.byte	0x04, 0x0a
        /*0076*/ 	.short	(.L_54 - .L_53)
	.align		4
.L_53:
        /*0078*/ 	.word	index@(.nv.constant0._Z11init_kernelPfS_iP17curandStateXORWOW)
        /*007c*/ 	.short	0x0380
        /*007e*/ 	.short	0x0020


	//----- nvinfo : EIATTR_SW_WAR
	.align		4
.L_54:
        /*0080*/ 	.byte	0x04, 0x36
        /*0082*/ 	.short	(.L_56 - .L_55)
.L_55:
        /*0084*/ 	.word	0x00000008
.L_56:


//--------------------- .nv.info._Z22vector_addition_kernelPfS_S_i --------------------------
	.section	.nv.info._Z22vector_addition_kernelPfS_S_i,"",@"SHT_CUDA_INFO"
	.sectionflags	@""
	.align	4


	//----- nvinfo : EIATTR_CUDA_API_VERSION
	.align		4
        /*0000*/ 	.byte	0x04, 0x37
        /*0002*/ 	.short	(.L_58 - .L_57)
.L_57:
        /*0004*/ 	.word	0x00000082


	//----- nvinfo : EIATTR_KPARAM_INFO
	.align		4
.L_58:
        /*0008*/ 	.byte	0x04, 0x17
        /*000a*/ 	.short	(.L_60 - .L_59)
.L_59:
        /*000c*/ 	.word	0x00000000
        /*0010*/ 	.short	0x0003
        /*0012*/ 	.short	0x0018
        /*0014*/ 	.byte	0x00, 0xf0, 0x11, 0x00


	//----- nvinfo : EIATTR_KPARAM_INFO
	.align		4
.L_60:
        /*0018*/ 	.byte	0x04, 0x17
        /*001a*/ 	.short	(.L_62 - .L_61)
.L_61:
        /*001c*/ 	.word	0x00000000
        /*0020*/ 	.short	0x0002
        /*0022*/ 	.short	0x0010
        /*0024*/ 	.byte	0x00, 0xf5, 0x21, 0x00


	//----- nvinfo : EIATTR_KPARAM_INFO
	.align		4
.L_62:
        /*0028*/ 	.byte	0x04, 0x17
        /*002a*/ 	.short	(.L_64 - .L_63)
.L_63:
        /*002c*/ 	.word	0x00000000
        /*0030*/ 	.short	0x0001
        /*0032*/ 	.short	0x0008
        /*0034*/ 	.byte	0x00, 0xf5, 0x21, 0x00


	//----- nvinfo : EIATTR_KPARAM_INFO
	.align		4
.L_64:
        /*0038*/ 	.byte	0x04, 0x17
        /*003a*/ 	.short	(.L_66 - .L_65)
.L_65:
        /*003c*/ 	.word	0x00000000
        /*0040*/ 	.short	0x0000
        /*0042*/ 	.short	0x0000
        /*0044*/ 	.byte	0x00, 0xf5, 0x21, 0x00


	//----- nvinfo : EIATTR_SPARSE_MMA_MASK
	.align		4
.L_66:
        /*0048*/ 	.byte	0x03, 0x50
        /*004a*/ 	.short	0x0000


	//----- nvinfo : EIATTR_MAXREG_COUNT
	.align		4
        /*004c*/ 	.byte	0x03, 0x1b
        /*004e*/ 	.short	0x00ff


	//----- nvinfo : EIATTR_MERCURY_ISA_VERSION
	.align		4
        /*0050*/ 	.byte	0x03, 0x5f
        /*0052*/ 	.short	0x0101


	//----- nvinfo : EIATTR_VRC_CTA_INIT_COUNT
	.align		4
        /*0054*/ 	.byte	0x02, 0x4a
	.zero		1
	.zero		1


	//----- nvinfo : EIATTR_EXIT_INSTR_OFFSETS
	.align		4
        /*0058*/ 	.byte	0x04, 0x1c
        /*005a*/ 	.short	(.L_68 - .L_67)


	//   ....[0]....
.L_67:
        /*005c*/ 	.word	0x00000090


	//   ....[1]....
        /*0060*/ 	.word	0x000003a0


	//   ....[2]....
        /*0064*/ 	.word	0x000005d0


	//----- nvinfo : EIATTR_CRS_STACK_SIZE
	.align		4
.L_68:
        /*0068*/ 	.byte	0x04, 0x1e
        /*006a*/ 	.short	(.L_70 - .L_69)
.L_69:
        /*006c*/ 	.word	0x00000000


	//----- nvinfo : EIATTR_CBANK_PARAM_SIZE
	.align		4
.L_70:
        /*0070*/ 	.byte	0x03, 0x19
        /*0072*/ 	.short	0x001c


	//----- nvinfo : EIATTR_PARAM_CBANK
	.align		4
        /*0074*/ 	.byte	0x04, 0x0a
        /*0076*/ 	.short	(.L_72 - .L_71)
	.align		4
.L_71:
        /*0078*/ 	.word	index@(.nv.constant0._Z22vector_addition_kernelPfS_S_i)
        /*007c*/ 	.short	0x0380
        /*007e*/ 	.short	0x001c


	//----- nvinfo : EIATTR_SW_WAR
	.align		4
.L_72:
        /*0080*/ 	.byte	0x04, 0x36
        /*0082*/ 	.short	(.L_74 - .L_73)
.L_73:
        /*0084*/ 	.word	0x00000008
.L_74:


//--------------------- .nv.callgraph             --------------------------
	.section	.nv.callgraph,"",@"SHT_CUDA_CALLGRAPH"
	.align	4
	.sectionentsize	8
	.align		4
        /*0000*/ 	.word	0x00000000
	.align		4
        /*0004*/ 	.word	0xffffffff
	.align		4
        /*0008*/ 	.word	0x00000000
	.align		4
        /*000c*/ 	.word	0xfffffffe
	.align		4
        /*0010*/ 	.word	0x00000000
	.align		4
        /*0014*/ 	.word	0xfffffffd
	.align		4
        /*0018*/ 	.word	0x00000000
	.align		4
        /*001c*/ 	.word	0xfffffffc


//--------------------- .nv.constant4             --------------------------
	.section	.nv.constant4,"a",@progbits
	.align	8
	.align		8
.nv.constant4:
        /*0000*/ 	.dword	precalc_xorwow_matrix
	.align		8
        /*0008*/ 	.dword	precalc_xorwow_offset_matrix
	.align		8
        /*0010*/ 	.dword	mrg32k3aM1
	.align		8
        /*0018*/ 	.dword	mrg32k3aM2
	.align		8
        /*0020*/ 	.dword	mrg32k3aM1SubSeq
	.align		8
        /*0028*/ 	.dword	mrg32k3aM2SubSeq
	.align		8
        /*0030*/ 	.dword	mrg32k3aM1Seq
	.align		8
        /*0038*/ 	.dword	mrg32k3aM2Seq


//--------------------- .nv.constant3             --------------------------
	.section	.nv.constant3,"a",@progbits
	.align	8
.nv.constant3:
	.type		__cr_lgamma_table,@object
	.size		__cr_lgamma_table,(.L_8 - __cr_lgamma_table)
__cr_lgamma_table:
        /*0000*/ 	.byte	0x00, 0x00, 0x00, 0x00, 0x00, 0x00, 0x00, 0x00, 0x00, 0x00, 0x00, 0x00, 0x00, 0x00, 0x00, 0x00
        /*0010*/ 	.byte	0xef, 0x39, 0xfa, 0xfe, 0x42, 0x2e, 0xe6, 0x3f, 0x02, 0x20, 0x2a, 0xfa, 0x0b, 0xab, 0xfc, 0x3f
        /*0020*/ 	.byte	0xf9, 0x2c, 0x92, 0x7c, 0xa7, 0x6c, 0x09, 0x40, 0xc9, 0x79, 0x44, 0x3c, 0x64, 0x26, 0x13, 0x40
        /*0030*/ 	.byte	0xca, 0x01, 0xcf, 0x3a, 0x27, 0x51, 0x1a, 0x40, 0x30, 0xcc, 0x2d, 0xf3, 0xe1, 0x0c, 0x21, 0x40
        /*0040*/ 	.byte	0x0d, 0xb7, 0xfc, 0x82, 0x8e, 0x35, 0x25, 0x40
.L_8:


//--------------------- .text._Z12setup_kernelP17curandStateXORWOW --------------------------
	.section	.text._Z12setup_kernelP17curandStateXORWOW,"ax",@progbits
	.align	128
        .global         _Z12setup_kernelP17curandStateXORWOW
        .type           _Z12setup_kernelP17curandStateXORWOW,@function
        .size           _Z12setup_kernelP17curandStateXORWOW,(.L_x_20 - _Z12setup_kernelP17curandStateXORWOW)
        .other          _Z12setup_kernelP17curandStateXORWOW,@"STO_CUDA_ENTRY STV_DEFAULT"
_Z12setup_kernelP17curandStateXORWOW:
.text._Z12setup_kernelP17curandStateXORWOW:
[----:B------:R-:W-:Y:S01]  /*0000*/  LDC R1, c[0x0][0x37c] ;  /* 0x0000df00ff017b82 */ /* 0x000fe20000000800 */
[----:B------:R-:W0:Y:S07]  /*0010*/  S2R R13, SR_TID.X ;  /* 0x00000000000d7919 */ /* 0x000e2e0000002100 */
[----:B------:R-:W0:Y:S01]  /*0020*/  S2UR UR6, SR_CTAID.X ;  /* 0x00000000000679c3 */ /* 0x000e220000002500 */
[----:B------:R-:W1:Y:S01]  /*0030*/  LDCU.64 UR4, c[0x0][0x358] ;  /* 0x00006b00ff0477ac */ /* 0x000e620008000a00 */
[----:B------:R-:W-:Y:S01]  /*0040*/  IMAD.MOV.U32 R2, RZ, RZ, 0x3198c20f ;  /* 0x3198c20fff027424 */ /* 0x000fe200078e00ff */
[----:B------:R-:W-:Y:S01]  /*0050*/  BSSY.RECONVERGENT B0, `(.L_x_0) ;  /* 0x00000df000007945 */ /* 0x000fe20003800200 */
[----:B------:R-:W-:-:S02]  /*0060*/  IMAD.MOV.U32 R3, RZ, RZ, 0x5efdb30c ;  /* 0x5efdb30cff037424 */ /* 0x000fc400078e00ff */
[----:B------:R-:W-:Y:S02]  /*0070*/  IMAD.MOV.U32 R4, RZ, RZ, 0x423bb012 ;  /* 0x423bb012ff047424 */ /* 0x000fe400078e00ff */
[----:B------:R-:W0:Y:S01]  /*0080*/  LDC R0, c[0x0][0x360] ;  /* 0x0000d800ff007b82 */ /* 0x000e220000000800 */
[----:B------:R-:W-:Y:S02]  /*0090*/  IMAD.MOV.U32 R5, RZ, RZ, -0x75bd8fc ;  /* 0xf8a42704ff057424 */ /* 0x000fe400078e00ff */
[----:B------:R-:W-:Y:S02]  /*00a0*/  IMAD.MOV.U32 R8, RZ, RZ, -0x23270784 ;  /* 0xdcd8f87cff087424 */ /* 0x000fe400078e00ff */
[----:B------:R-:W-:-:S03]  /*00b0*/  IMAD.MOV.U32 R9, RZ, RZ, 0x57fa2510 ;  /* 0x57fa2510ff097424 */ /* 0x000fc600078e00ff */
[----:B------:R-:W2:Y:S01]  /*00c0*/  LDC.64 R6, c[0x0][0x380] ;  /* 0x0000e000ff067b82 */ /* 0x000ea20000000a00 */
[----:B0-----:R-:W-:-:S05]  /*00d0*/  IMAD R13, R0, UR6, R13 ;  /* 0x00000006000d7c24 */ /* 0x001fca000f8e020d */
[C---:B------:R-:W-:Y:S01]  /*00e0*/  ISETP.NE.AND P0, PT, R13.reuse, RZ, PT ;  /* 0x000000ff0d00720c */ /* 0x040fe20003f05270 */
[----:B--2---:R-:W-:-:S05]  /*00f0*/  IMAD.WIDE R6, R13, 0x30, R6 ;  /* 0x000000300d067825 */ /* 0x004fca00078e0206 */
[----:B-1----:R0:W-:Y:S04]  /*0100*/  STG.E.64 desc[UR4][R6.64], R2 ;  /* 0x0000000206007986 */ /* 0x0021e8000c101b04 */
[----:B------:R0:W-:Y:S04]  /*0110*/  STG.E.64 desc[UR4][R6.64+0x8], R4 ;  /* 0x0000080406007986 */ /* 0x0001e8000c101b04 */
[----:B------:R0:W-:Y:S01]  /*0120*/  STG.E.64 desc[UR4][R6.64+0x10], R8 ;  /* 0x0000100806007986 */ /* 0x0001e2000c101b04 */
[----:B------:R-:W-:Y:S05]  /*0130*/  @!P0 BRA `(.L_x_1) ;  /* 0x0000000c00408947 */ /* 0x000fea0003800000 */
[----:B------:R-:W-:Y:S01]  /*0140*/  SHF.R.S32.HI R0, RZ, 0x1f, R13 ;  /* 0x0000001fff007819 */ /* 0x000fe2000001140d */
[----:B------:R-:W-:-:S07]  /*0150*/  IMAD.MOV.U32 R12, RZ, RZ, RZ ;  /* 0x000000ffff0c7224 */ /* 0x000fce00078e00ff */
.L_x_7:
[----:B0-----:R-:W-:Y:S01]  /*0160*/  LOP3.LUT R2, R13, 0x3, RZ, 0xc0, !PT ;  /* 0x000000030d027812 */ /* 0x001fe200078ec0ff */
[----:B------:R-:W-:Y:S03]  /*0170*/  BSSY.RECONVERGENT B1, `(.L_x_2) ;  /* 0x00000c6000017945 */ /* 0x000fe60003800200 */
[----:B------:R-:W-:-:S04]  /*0180*/  ISETP.NE.U32.AND P0, PT, R2, RZ, PT ;  /* 0x000000ff0200720c */ /* 0x000fc80003f05070 */
[----:B------:R-:W-:-:S13]  /*0190*/  ISETP.NE.AND.EX P0, PT, RZ, RZ, PT, P0 ;  /* 0x000000ffff00720c */ /* 0x000fda0003f05300 */
[----:B------:R-:W-:Y:S05]  /*01a0*/  @!P0 BRA `(.L_x_3) ;  /* 0x0000000c00088947 */ /* 0x000fea0003800000 */
[----:B------:R-:W0:Y:S01]  /*01b0*/  LDC.64 R8, c[0x4][RZ] ;  /* 0x01000000ff087b82 */ /* 0x000e220000000a00 */
[----:B------:R-:W-:Y:S02]  /*01c0*/  IMAD.MOV.U32 R14, RZ, RZ, RZ ;  /* 0x000000ffff0e7224 */ /* 0x000fe400078e00ff */
[----:B0-----:R-:W-:-:S07]  /*01d0*/  IMAD.WIDE.U32 R8, R12, 0xc80, R8 ;  /* 0x00000c800c087825 */ /* 0x001fce00078e0008 */
.L_x_6:
[----:B0-----:R-:W-:Y:S01]  /*01e0*/  IMAD.MOV.U32 R15, RZ, RZ, RZ ;  /* 0x000000ffff0f7224 */ /* 0x001fe200078e00ff */
[----:B------:R-:W-:Y:S01]  /*01f0*/  CS2R R2, SRZ ;  /* 0x0000000000027805 */ /* 0x000fe2000001ff00 */
[----:B------:R-:W-:Y:S01]  /*0200*/  IMAD.MOV.U32 R17, RZ, RZ, RZ ;  /* 0x000000ffff117224 */ /* 0x000fe200078e00ff */
[----:B------:R-:W-:-:S07]  /*0210*/  CS2R R4, SRZ ;  /* 0x0000000000047805 */ /* 0x000fce000001ff00 */
.L_x_5:
[----:B------:R-:W-:-:S05]  /*0220*/  IMAD.WIDE.U32 R10, R17, 0x4, R6 ;  /* 0x00000004110a7825 */ /* 0x000fca00078e0006 */
[----:B------:R0:W5:Y:S01]  /*0230*/  LDG.E R16, desc[UR4][R10.64+0x4] ;  /* 0x000004040a107981 */ /* 0x000162000c1e1900 */
[----:B------:R-:W-:-:S07]  /*0240*/  IMAD.MOV.U32 R19, RZ, RZ, RZ ;  /* 0x000000ffff137224 */ /* 0x000fce00078e00ff */
.L_x_4:
[----:B-----5:R-:W-:Y:S01]  /*0250*/  SHF.R.U32.HI R24, RZ, R19, R16 ;  /* 0x00000013ff187219 */ /* 0x020fe20000011610 */
[----:B0-----:R-:W-:-:S03]  /*0260*/  IMAD.SHL.U32 R10, R17, 0x20, RZ ;  /* 0x00000020110a7824 */ /* 0x001fc600078e00ff */
[----:B------:R-:W-:Y:S01]  /*0270*/  LOP3.LUT R11, R24, 0x1, RZ, 0xc0, !PT ;  /* 0x00000001180b7812 */ /* 0x000fe200078ec0ff */
[----:B------:R-:W-:-:S03]  /*0280*/  IMAD.IADD R10, R10, 0x1, R19 ;  /* 0x000000010a0a7824 */ /* 0x000fc600078e0213 */
[----:B------:R-:W-:Y:S01]  /*0290*/  ISETP.NE.U32.AND P0, PT, R11, 0x1, PT ;  /* 0x000000010b00780c */ /* 0x000fe20003f05070 */
[----:B------:R-:W-:-:S03]  /*02a0*/  IMAD R11, R10, 0x5, RZ ;  /* 0x000000050a0b7824 */ /* 0x000fc600078e02ff */
[----:B------:R-:W-:Y:S01]  /*02b0*/  R2P PR, R24, 0x7e ;  /* 0x0000007e18007804 */ /* 0x000fe20000000000 */
[----:B------:R-:W-:-:S08]  /*02c0*/  IMAD.WIDE.U32 R10, R11, 0x4, R8 ;  /* 0x000000040b0a7825 */ /* 0x000fd000078e0008 */
[----:B------:R-:W2:Y:S04]  /*02d0*/  @!P0 LDG.E R18, desc[UR4][R10.64] ;  /* 0x000000040a128981 */ /* 0x000ea8000c1e1900 */
[----:B------:R-:W3:Y:S04]  /*02e0*/  @!P0 LDG.E R20, desc[UR4][R10.64+0x10] ;  /* 0x000010040a148981 */ /* 0x000ee8000c1e1900 */
[----:B------:R-:W4:Y:S04]  /*02f0*/  @P1 LDG.E R22, desc[UR4][R10.64+0x14] ;  /* 0x000014040a161981 */ /* 0x000f28000c1e1900 */
[----:B------:R-:W4:Y:S04]  /*0300*/  @P2 LDG.E R26, desc[UR4][R10.64+0x28] ;  /* 0x000028040a1a2981 */ /* 0x000f28000c1e1900 */
[----:B------:R-:W4:Y:S04]  /*0310*/  @!P0 LDG.E R21, desc[UR4][R10.64+0x4] ;  /* 0x000004040a158981 */ /* 0x000f28000c1e1900 */
[----:B------:R-:W4:Y:S04]  /*0320*/  @!P0 LDG.E R23, desc[UR4][R10.64+0xc] ;  /* 0x00000c040a178981 */ /* 0x000f28000c1e1900 */
[----:B------:R-:W4:Y:S04]  /*0330*/  @P1 LDG.E R25, desc[UR4][R10.64+0x18] ;  /* 0x000018040a191981 */ /* 0x000f28000c1e1900 */
[----:B------:R-:W4:Y:S04]  /*0340*/  @P3 LDG.E R28, desc[UR4][R10.64+0x3c] ;  /* 0x00003c040a1c3981 */ /* 0x000f28000c1e1900 */
[----:B------:R-:W4:Y:S01]  /*0350*/  @P6 LDG.E R27, desc[UR4][R10.64+0x7c] ;  /* 0x00007c040a1b6981 */ /* 0x000f22000c1e1900 */
[----:B--2---:R-:W-:-:S03]  /*0360*/  @!P0 LOP3.LUT R15, R15, R18, RZ, 0x3c, !PT ;  /* 0x000000120f0f8212 */ /* 0x004fc600078e3cff */
[----:B------:R-:W2:Y:S01]  /*0370*/  @!P0 LDG.E R18, desc[UR4][R10.64+0x8] ;  /* 0x000008040a128981 */ /* 0x000ea2000c1e1900 */
[----:B---3--:R-:W-:-:S03]  /*0380*/  @!P0 LOP3.LUT R3, R3, R20, RZ, 0x3c, !PT ;  /* 0x0000001403038212 */ /* 0x008fc600078e3cff */
[----:B------:R-:W3:Y:S01]  /*0390*/  @P1 LDG.E R20, desc[UR4][R10.64+0x24] ;  /* 0x000024040a141981 */ /* 0x000ee2000c1e1900 */
[----:B----4-:R-:W-:-:S03]  /*03a0*/  @P1 LOP3.LUT R15, R15, R22, RZ, 0x3c, !PT ;  /* 0x000000160f0f1212 */ /* 0x010fc600078e3cff */
[----:B------:R-:W4:Y:S01]  /*03b0*/  @P2 LDG.E R22, desc[UR4][R10.64+0x38] ;  /* 0x000038040a162981 */ /* 0x000f22000c1e1900 */
[----:B------:R-:W-:-:S03]  /*03c0*/  @P2 LOP3.LUT R15, R15, R26, RZ, 0x3c, !PT ;  /* 0x0000001a0f0f2212 */ /* 0x000fc600078e3cff */
[----:B------:R-:W4:Y:S01]  /*03d0*/  @P4 LDG.E R26, desc[UR4][R10.64+0x50] ;  /* 0x000050040a1a4981 */ /* 0x000f22000c1e1900 */
[----:B------:R-:W-:-:S03]  /*03e0*/  @!P0 LOP3.LUT R4, R4, R21, RZ, 0x3c, !PT ;  /* 0x0000001504048212 */ /* 0x000fc600078e3cff */
[----:B------:R-:W4:Y:S01]  /*03f0*/  @P1 LDG.E R21, desc[UR4][R10.64+0x20] ;  /* 0x000020040a151981 */ /* 0x000f22000c1e1900 */
[----:B------:R-:W-:-:S03]  /*0400*/  @!P0 LOP3.LUT R2, R2, R23, RZ, 0x3c, !PT ;  /* 0x0000001702028212 */ /* 0x000fc600078e3cff */
[----:B------:R-:W4:Y:S01]  /*0410*/  @P2 LDG.E R23, desc[UR4][R10.64+0x2c] ;  /* 0x00002c040a172981 */ /* 0x000f22000c1e1900 */
[----:B------:R-:W-:-:S03]  /*0420*/  @P1 LOP3.LUT R4, R4, R25, RZ, 0x3c, !PT ;  /* 0x0000001904041212 */ /* 0x000fc600078e3cff */
[----:B------:R-:W4:Y:S01]  /*0430*/  @P2 LDG.E R25, desc[UR4][R10.64+0x34] ;  /* 0x000034040a192981 */ /* 0x000f22000c1e1900 */
[----:B--2---:R-:W-:-:S03]  /*0440*/  @!P0 LOP3.LUT R5, R5, R18, RZ, 0x3c, !PT ;  /* 0x0000001205058212 */ /* 0x004fc600078e3cff */
[----:B------:R-:W2:Y:S01]  /*0450*/  @P1 LDG.E R18, desc[UR4][R10.64+0x1c] ;  /* 0x00001c040a121981 */ /* 0x000ea2000c1e1900 */
[----:B---3--:R-:W-:-:S03]  /*0460*/  @P1 LOP3.LUT R3, R3, R20, RZ, 0x3c, !PT ;  /* 0x0000001403031212 */ /* 0x008fc600078e3cff */
[----:B------:R-:W3:Y:S01]  /*0470*/  @P2 LDG.E R20, desc[UR4][R10.64+0x30] ;  /* 0x000030040a142981 */ /* 0x000ee2000c1e1900 */
[----:B----4-:R-:W-:-:S03]  /*0480*/  @P2 LOP3.LUT R3, R3, R22, RZ, 0x3c, !PT ;  /* 0x0000001603032212 */ /* 0x010fc600078e3cff */
[----:B------:R-:W4:Y:S01]  /*0490*/  @P3 LDG.E R22, desc[UR4][R10.64+0x4c] ;  /* 0x00004c040a163981 */ /* 0x000f22000c1e1900 */
[----:B------:R-:W-:-:S04]  /*04a0*/  @P3 LOP3.LUT R15, R15, R28, RZ, 0x3c, !PT ;  /* 0x0000001c0f0f3212 */ /* 0x000fc800078e3cff */
[----:B------:R-:W-:Y:S02]  /*04b0*/  @P4 LOP3.LUT R15, R15, R26, RZ, 0x3c, !PT ;  /* 0x0000001a0f0f4212 */ /* 0x000fe400078e3cff */
[----:B------:R-:W-:Y:S01]  /*04c0*/  @P1 LOP3.LUT R2, R2, R21, RZ, 0x3c, !PT ;  /* 0x0000001502021212 */ /* 0x000fe200078e3cff */
[----:B------:R-:W4:Y:S04]  /*04d0*/  @P5 LDG.E R26, desc[UR4][R10.64+0x64] ;  /* 0x000064040a1a5981 */ /* 0x000f28000c1e1900 */
[----:B------:R-:W4:Y:S01]  /*04e0*/  @P3 LDG.E R21, desc[UR4][R10.64+0x40] ;  /* 0x000040040a153981 */ /* 0x000f22000c1e1900 */
[----:B------:R-:W-:Y:S02]  /*04f0*/  @P2 LOP3.LUT R4, R4, R23, RZ, 0x3c, !PT ;  /* 0x0000001704042212 */ /* 0x000fe400078e3cff */
[----:B------:R-:W-:Y:S01]  /*0500*/  @P2 LOP3.LUT R2, R2, R25, RZ, 0x3c, !PT ;  /* 0x0000001902022212 */ /* 0x000fe200078e3cff */
[----:B------:R-:W4:Y:S04]  /*0510*/  @P3 LDG.E R23, desc[UR4][R10.64+0x48] ;  /* 0x000048040a173981 */ /* 0x000f28000c1e1900 */
[----:B------:R-:W4:Y:S01]  /*0520*/  @P4 LDG.E R25, desc[UR4][R10.64+0x54] ;  /* 0x000054040a194981 */ /* 0x000f22000c1e1900 */
[----:B--2---:R-:W-:-:S03]  /*0530*/  @P1 LOP3.LUT R5, R5, R18, RZ, 0x3c, !PT ;  /* 0x0000001205051212 */ /* 0x004fc600078e3cff */
[----:B------:R-:W2:Y:S01]  /*0540*/  @P3 LDG.E R18, desc[UR4][R10.64+0x44] ;  /* 0x000044040a123981 */ /* 0x000ea2000c1e1900 */
[----:B---3--:R-:W-:-:S03]  /*0550*/  @P2 LOP3.LUT R5, R5, R20, RZ, 0x3c, !PT ;  /* 0x0000001405052212 */ /* 0x008fc600078e3cff */
[----:B------:R-:W3:Y:S01]  /*0560*/  @P4 LDG.E R20, desc[UR4][R10.64+0x58] ;  /* 0x000058040a144981 */ /* 0x000ee2000c1e1900 */
[----:B----4-:R-:W-:-:S03]  /*0570*/  @P3 LOP3.LUT R3, R3, R22, RZ, 0x3c, !PT ;  /* 0x0000001603033212 */ /* 0x010fc600078e3cff */
[----:B------:R-:W4:Y:S01]  /*0580*/  @P4 LDG.E R22, desc[UR4][R10.64+0x60] ;  /* 0x000060040a164981 */ /* 0x000f22000c1e1900 */
[----:B------:R-:W-:Y:S02]  /*0590*/  LOP3.LUT P0, RZ, R24, 0x80, RZ, 0xc0, !PT ;  /* 0x0000008018ff7812 */ /* 0x000fe4000780c0ff */
[----:B------:R-:W-:Y:S02]  /*05a0*/  @P5 LOP3.LUT R15, R15, R26, RZ, 0x3c, !PT ;  /* 0x0000001a0f0f5212 */ /* 0x000fe400078e3cff */
[----:B------:R-:W4:Y:S01]  /*05b0*/  @P6 LDG.E R26, desc[UR4][R10.64+0x78] ;  /* 0x000078040a1a6981 */ /* 0x000f22000c1e1900 */
[----:B------:R-:W-:-:S03]  /*05c0*/  @P3 LOP3.LUT R4, R4, R21, RZ, 0x3c, !PT ;  /* 0x0000001504043212 */ /* 0x000fc600078e3cff */
[----:B------:R-:W4:Y:S01]  /*05d0*/  @P4 LDG.E R21, desc[UR4][R10.64+0x5c] ;  /* 0x00005c040a154981 */ /* 0x000f22000c1e1900 */
[----:B------:R-:W-:-:S03]  /*05e0*/  @P3 LOP3.LUT R2, R2, R23, RZ, 0x3c, !PT ;  /* 0x0000001702023212 */ /* 0x000fc600078e3cff */
[----:B------:R-:W4:Y:S01]  /*05f0*/  @P5 LDG.E R23, desc[UR4][R10.64+0x68] ;  /* 0x000068040a175981 */ /* 0x000f22000c1e1900 */
[----:B------:R-:W-:-:S03]  /*0600*/  @P4 LOP3.LUT R4, R4, R25, RZ, 0x3c, !PT ;  /* 0x0000001904044212 */ /* 0x000fc600078e3cff */
[----:B------:R-:W4:Y:S01]  /*0610*/  @P5 LDG.E R25, desc[UR4][R10.64+0x70] ;  /* 0x000070040a195981 */ /* 0x000f22000c1e1900 */
[----:B--2---:R-:W-:-:S03]  /*0620*/  @P3 LOP3.LUT R5, R5, R18, RZ, 0x3c, !PT ;  /* 0x0000001205053212 */ /* 0x004fc600078e3cff */
[----:B------:R-:W2:Y:S01]  /*0630*/  @P5 LDG.E R18, desc[UR4][R10.64+0x6c] ;  /* 0x00006c040a125981 */ /* 0x000ea2000c1e1900 */
[----:B---3--:R-:W-:-:S03]  /*0640*/  @P4 LOP3.LUT R5, R5, R20, RZ, 0x3c, !PT ;  /* 0x0000001405054212 */ /* 0x008fc600078e3cff */
[----:B------:R-:W3:Y:S01]  /*0650*/  @P5 LDG.E R20, desc[UR4][R10.64+0x74] ;  /* 0x000074040a145981 */ /* 0x000ee2000c1e1900 */
[----:B----4-:R-:W-:-:S03]  /*0660*/  @P4 LOP3.LUT R3, R3, R22, RZ, 0x3c, !PT ;  /* 0x0000001603034212 */ /* 0x010fc600078e3cff */
[----:B------:R-:W4:Y:S01]  /*0670*/  @P0 LDG.E R22, desc[UR4][R10.64+0x8c] ;  /* 0x00008c040a160981 */ /* 0x000f22000c1e1900 */
[----:B------:R-:W-:-:S03]  /*0680*/  @P6 LOP3.LUT R15, R15, R26, RZ, 0x3c, !PT ;  /* 0x0000001a0f0f6212 */ /* 0x000fc600078e3cff */
        /* <DEDUP_REMOVED lines=13> */
[----:B------:R-:W-:Y:S02]  /*0760*/  @P6 LOP3.LUT R4, R4, R27, RZ, 0x3c, !PT ;  /* 0x0000001b04046212 */ /* 0x000fe400078e3cff */
[----:B------:R-:W-:Y:S02]  /*0770*/  @P6 LOP3.LUT R2, R2, R21, RZ, 0x3c, !PT ;  /* 0x0000001502026212 */ /* 0x000fe400078e3cff */
[----:B------:R-:W-:Y:S02]  /*0780*/  @P0 LOP3.LUT R4, R4, R23, RZ, 0x3c, !PT ;  /* 0x0000001704040212 */ /* 0x000fe400078e3cff */
[----:B------:R-:W-:Y:S02]  /*0790*/  @P0 LOP3.LUT R2, R2, R25, RZ, 0x3c, !PT ;  /* 0x0000001902020212 */ /* 0x000fe400078e3cff */
[----:B--2---:R-:W-:Y:S02]  /*07a0*/  @P6 LOP3.LUT R5, R5, R18, RZ, 0x3c, !PT ;  /* 0x0000001205056212 */ /* 0x004fe400078e3cff */
[----:B---3--:R-:W-:-:S02]  /*07b0*/  @P6 LOP3.LUT R3, R3, R20, RZ, 0x3c, !PT ;  /* 0x0000001403036212 */ /* 0x008fc400078e3cff */
[----:B----4-:R-:W-:Y:S02]  /*07c0*/  @P0 LOP3.LUT R5, R5, R22, RZ, 0x3c, !PT ;  /* 0x0000001605050212 */ /* 0x010fe400078e3cff */
[----:B------:R-:W-:Y:S02]  /*07d0*/  @P0 LOP3.LUT R3, R3, R26, RZ, 0x3c, !PT ;  /* 0x0000001a03030212 */ /* 0x000fe400078e3cff */
[----:B------:R-:W-:-:S13]  /*07e0*/  R2P PR, R24.B1, 0x7f ;  /* 0x0000007f18007804 */ /* 0x000fda0000001000 */
[----:B------:R-:W2:Y:S04]  /*07f0*/  @P0 LDG.E R18, desc[UR4][R10.64+0xa0] ;  /* 0x0000a0040a120981 */ /* 0x000ea8000c1e1900 */
[----:B------:R-:W3:Y:S04]  /*0800*/  @P1 LDG.E R22, desc[UR4][R10.64+0xb4] ;  /* 0x0000b4040a161981 */ /* 0x000ee8000c1e1900 */
[----:B------:R-:W4:Y:S04]  /*0810*/  @P2 LDG.E R26, desc[UR4][R10.64+0xc8] ;  /* 0x0000c8040a1a2981 */ /* 0x000f28000c1e1900 */
[----:B------:R-:W4:Y:S04]  /*0820*/  @P3 LDG.E R28, desc[UR4][R10.64+0xdc] ;  /* 0x0000dc040a1c3981 */ /* 0x000f28000c1e1900 */
[----:B------:R-:W4:Y:S04]  /*0830*/  @P0 LDG.E R23, desc[UR4][R10.64+0xa4] ;  /* 0x0000a4040a170981 */ /* 0x000f28000c1e1900 */
[----:B------:R-:W4:Y:S04]  /*0840*/  @P0 LDG.E R20, desc[UR4][R10.64+0xa8] ;  /* 0x0000a8040a140981 */ /* 0x000f28000c1e1900 */
[----:B------:R-:W4:Y:S04]  /*0850*/  @P4 LDG.E R25, desc[UR4][R10.64+0xf0] ;  /* 0x0000f0040a194981 */ /* 0x000f28000c1e1900 */
        /* <DEDUP_REMOVED lines=21> */
[----:B------:R-:W-:Y:S02]  /*09b0*/  LOP3.LUT P0, RZ, R24, 0x8000, RZ, 0xc0, !PT ;  /* 0x0000800018ff7812 */ /* 0x000fe4000780c0ff */
[----:B----4-:R-:W-:Y:S01]  /*09c0*/  @P5 LOP3.LUT R15, R15, R26, RZ, 0x3c, !PT ;  /* 0x0000001a0f0f5212 */ /* 0x010fe200078e3cff */
[----:B------:R-:W4:Y:S04]  /*09d0*/  @P3 LDG.E R24, desc[UR4][R10.64+0xe4] ;  /* 0x0000e4040a183981 */ /* 0x000f28000c1e1900 */
[----:B------:R-:W2:Y:S01]  /*09e0*/  @P6 LDG.E R26, desc[UR4][R10.64+0x118] ;  /* 0x000118040a1a6981 */ /* 0x000ea2000c1e1900 */
        /* <DEDUP_REMOVED lines=8> */
[----:B---3--:R-:W-:-:S03]  /*0a70*/  @P2 LOP3.LUT R3, R3, R22, RZ, 0x3c, !PT ;  /* 0x0000001603032212 */ /* 0x008fc600078e3cff */
[----:B------:R-:W3:Y:S01]  /*0a80*/  @P4 LDG.E R22, desc[UR4][R10.64+0x100] ;  /* 0x000100040a164981 */ /* 0x000ee2000c1e1900 */
[----:B--2---:R-:W-:-:S03]  /*0a90*/  @P6 LOP3.LUT R15, R15, R26, RZ, 0x3c, !PT ;  /* 0x0000001a0f0f6212 */ /* 0x004fc600078e3cff */
[----:B------:R-:W2:Y:S01]  /*0aa0*/  @P0 LDG.E R26, desc[UR4][R10.64+0x12c] ;  /* 0x00012c040a1a0981 */ /* 0x000ea2000c1e1900 */
[----:B----4-:R-:W-:-:S03]  /*0ab0*/  @P2 LOP3.LUT R2, R2, R23, RZ, 0x3c, !PT ;  /* 0x0000001702022212 */ /* 0x010fc600078e3cff */
[----:B------:R-:W4:Y:S01]  /*0ac0*/  @P4 LDG.E R23, desc[UR4][R10.64+0xfc] ;  /* 0x0000fc040a174981 */ /* 0x000f22000c1e1900 */
[----:B------:R-:W-:-:S03]  /*0ad0*/  @P2 LOP3.LUT R5, R5, R20, RZ, 0x3c, !PT ;  /* 0x0000001405052212 */ /* 0x000fc600078e3cff */
[----:B------:R-:W4:Y:S01]  /*0ae0*/  @P4 LDG.E R20, desc[UR4][R10.64+0xf8] ;  /* 0x0000f8040a144981 */ /* 0x000f22000c1e1900 */
[----:B------:R-:W-:Y:S02]  /*0af0*/  @P3 LOP3.LUT R2, R2, R27, RZ, 0x3c, !PT ;  /* 0x0000001b02023212 */ /* 0x000fe400078e3cff */
[----:B------:R-:W-:Y:S01]  /*0b00*/  @P3 LOP3.LUT R4, R4, R25, RZ, 0x3c, !PT ;  /* 0x0000001904043212 */ /* 0x000fe200078e3cff */
[----:B------:R-:W4:Y:S01]  /*0b10*/  @P5 LDG.E R27, desc[UR4][R10.64+0x110] ;  /* 0x000110040a1b5981 */ /* 0x000f22000c1e1900 */
[----:B------:R-:W-:-:S03]  /*0b20*/  @P3 LOP3.LUT R5, R5, R24, RZ, 0x3c, !PT ;  /* 0x0000001805053212 */ /* 0x000fc600078e3cff */
[----:B------:R-:W4:Y:S04]  /*0b30*/  @P5 LDG.E R25, desc[UR4][R10.64+0x108] ;  /* 0x000108040a195981 */ /* 0x000f28000c1e1900 */
        /* <DEDUP_REMOVED lines=19> */
[----:B------:R-:W-:-:S05]  /*0c70*/  VIADD R19, R19, 0x10 ;  /* 0x0000001013137836 */ /* 0x000fca0000000000 */
[----:B------:R-:W-:Y:S02]  /*0c80*/  ISETP.NE.AND P1, PT, R19, 0x20, PT ;  /* 0x000000201300780c */ /* 0x000fe40003f25270 */
[----:B------:R-:W-:Y:S02]  /*0c90*/  @P5 LOP3.LUT R3, R3, R18, RZ, 0x3c, !PT ;  /* 0x0000001203035212 */ /* 0x000fe400078e3cff */
[----:B------:R-:W-:Y:S02]  /*0ca0*/  @P6 LOP3.LUT R4, R4, R21, RZ, 0x3c, !PT ;  /* 0x0000001504046212 */ /* 0x000fe400078e3cff */
[----:B---3--:R-:W-:-:S04]  /*0cb0*/  @P6 LOP3.LUT R3, R3, R22, RZ, 0x3c, !PT ;  /* 0x0000001603036212 */ /* 0x008fc800078e3cff */
[----:B--2---:R-:W-:Y:S02]  /*0cc0*/  @P0 LOP3.LUT R3, R3, R26, RZ, 0x3c, !PT ;  /* 0x0000001a03030212 */ /* 0x004fe400078e3cff */
[----:B----4-:R-:W-:Y:S02]  /*0cd0*/  @P6 LOP3.LUT R2, R2, R23, RZ, 0x3c, !PT ;  /* 0x0000001702026212 */ /* 0x010fe400078e3cff */
[----:B------:R-:W-:Y:S02]  /*0ce0*/  @P6 LOP3.LUT R5, R5, R20, RZ, 0x3c, !PT ;  /* 0x0000001405056212 */ /* 0x000fe400078e3cff */
[----:B------:R-:W-:Y:S02]  /*0cf0*/  @P0 LOP3.LUT R2, R2, R27, RZ, 0x3c, !PT ;  /* 0x0000001b02020212 */ /* 0x000fe400078e3cff */
[----:B------:R-:W-:Y:S02]  /*0d00*/  @P0 LOP3.LUT R4, R4, R25, RZ, 0x3c, !PT ;  /* 0x0000001904040212 */ /* 0x000fe400078e3cff */
[----:B------:R-:W-:Y:S01]  /*0d10*/  @P0 LOP3.LUT R5, R5, R24, RZ, 0x3c, !PT ;  /* 0x0000001805050212 */ /* 0x000fe200078e3cff */
[----:B------:R-:W-:Y:S06]  /*0d20*/  @P1 BRA `(.L_x_4) ;  /* 0xfffffff400481947 */ /* 0x000fec000383ffff */
[----:B------:R-:W-:-:S05]  /*0d30*/  VIADD R17, R17, 0x1 ;  /* 0x0000000111117836 */ /* 0x000fca0000000000 */
[----:B------:R-:W-:-:S13]  /*0d40*/  ISETP.NE.AND P0, PT, R17, 0x5, PT ;  /* 0x000000051100780c */ /* 0x000fda0003f05270 */
[----:B------:R-:W-:Y:S05]  /*0d50*/  @P0 BRA `(.L_x_5) ;  /* 0xfffffff400300947 */ /* 0x000fea000383ffff */
[----:B------:R0:W-:Y:S01]  /*0d60*/  STG.E.64 desc[UR4][R6.64+0x8], R4 ;  /* 0x0000080406007986 */ /* 0x0001e2000c101b04 */
[----:B------:R-:W-:Y:S01]  /*0d70*/  VIADD R14, R14, 0x1 ;  /* 0x000000010e0e7836 */ /* 0x000fe20000000000 */
[----:B------:R-:W-:Y:S02]  /*0d80*/  LOP3.LUT R11, R13, 0x3, RZ, 0xc0, !PT ;  /* 0x000000030d0b7812 */ /* 0x000fe400078ec0ff */
[----:B------:R0:W-:Y:S02]  /*0d90*/  STG.E.64 desc[UR4][R6.64+0x10], R2 ;  /* 0x0000100206007986 */ /* 0x0001e4000c101b04 */
[----:B------:R-:W-:Y:S02]  /*0da0*/  ISETP.GE.U32.AND P0, PT, R14, R11, PT ;  /* 0x0000000b0e00720c */ /* 0x000fe40003f06070 */
[----:B------:R0:W-:Y:S11]  /*0db0*/  STG.E desc[UR4][R6.64+0x4], R15 ;  /* 0x0000040f06007986 */ /* 0x0001f6000c101904 */
[----:B------:R-:W-:Y:S05]  /*0dc0*/  @!P0 BRA `(.L_x_6) ;  /* 0xfffffff400048947 */ /* 0x000fea000383ffff */
.L_x_3:
[----:B------:R-:W-:Y:S05]  /*0dd0*/  BSYNC.RECONVERGENT B1 ;  /* 0x0000000000017941 */ /* 0x000fea0003800200 */
.L_x_2:
[C---:B------:R-:W-:Y:S01]  /*0de0*/  ISETP.GT.U32.AND P0, PT, R13.reuse, 0x3, PT ;  /* 0x000000030d00780c */ /* 0x040fe20003f04070 */
[----:B------:R-:W-:Y:S01]  /*0df0*/  VIADD R12, R12, 0x1 ;  /* 0x000000010c0c7836 */ /* 0x000fe20000000000 */
[--C-:B------:R-:W-:Y:S02]  /*0e00*/  SHF.R.U64 R13, R13, 0x2, R0.reuse ;  /* 0x000000020d0d7819 */ /* 0x100fe40000001200 */
[----:B------:R-:W-:Y:S02]  /*0e10*/  ISETP.GT.U32.AND.EX P0, PT, R0, RZ, PT, P0 ;  /* 0x000000ff0000720c */ /* 0x000fe40003f04100 */
[----:B------:R-:W-:-:S11]  /*0e20*/  SHF.R.U32.HI R0, RZ, 0x2, R0 ;  /* 0x00000002ff007819 */ /* 0x000fd60000011600 */
[----:B------:R-:W-:Y:S05]  /*0e30*/  @P0 BRA `(.L_x_7) ;  /* 0xfffffff000c80947 */ /* 0x000fea000383ffff */
.L_x_1:
[----:B------:R-:W-:Y:S05]  /*0e40*/  BSYNC.RECONVERGENT B0 ;  /* 0x0000000000007941 */ /* 0x000fea0003800200 */
.L_x_0:
[----:B------:R-:W-:Y:S04]  /*0e50*/  STG.E.64 desc[UR4][R6.64+0x18], RZ ;  /* 0x000018ff06007986 */ /* 0x000fe8000c101b04 */
[----:B------:R-:W-:Y:S04]  /*0e60*/  STG.E desc[UR4][R6.64+0x20], RZ ;  /* 0x000020ff06007986 */ /* 0x000fe8000c101904 */
[----:B------:R-:W-:Y:S01]  /*0e70*/  STG.E.64 desc[UR4][R6.64+0x28], RZ ;  /* 0x000028ff06007986 */ /* 0x000fe2000c101b04 */
[----:B------:R-:W-:Y:S05]  /*0e80*/  EXIT ;  /* 0x000000000000794d */ /* 0x000fea0003800000 */
.L_x_8:
[----:B------:R-:W-:-:S00]  /*0e90*/  BRA `(.L_x_8) ;  /* 0xfffffffc00fc7947 */ /* 0x000fc0000383ffff */
[----:B------:R-:W-:-:S00]  /*0ea0*/  NOP ;  /* 0x0000000000007918 */ /* 0x000fc00000000000 */
        /* <DEDUP_REMOVED lines=13> */
.L_x_20:


//--------------------- .text._Z11init_kernelPfS_iP17curandStateXORWOW --------------------------
	.section	.text._Z11init_kernelPfS_iP17curandStateXORWOW,"ax",@progbits
	.align	128
        .global         _Z11init_kernelPfS_iP17curandStateXORWOW
        .type           _Z11init_kernelPfS_iP17curandStateXORWOW,@function
        .size           _Z11init_kernelPfS_iP17curandStateXORWOW,(.L_x_21 - _Z11init_kernelPfS_iP17curandStateXORWOW)
        .other          _Z11init_kernelPfS_iP17curandStateXORWOW,@"STO_CUDA_ENTRY STV_DEFAULT"
_Z11init_kernelPfS_iP17curandStateXORWOW:
.text._Z11init_kernelPfS_iP17curandStateXORWOW:
[----:B------:R-:W-:Y:S01]  /*0000*/  LDC R1, c[0x0][0x37c] ;  /* 0x0000df00ff017b82 */ /* 0x000fe20000000800 */
[----:B------:R-:W0:Y:S07]  /*0010*/  S2R R9, SR_TID.X ;  /* 0x0000000000097919 */ /* 0x000e2e0000002100 */
[----:B------:R-:W0:Y:S01]  /*0020*/  S2UR UR4, SR_CTAID.X ;  /* 0x00000000000479c3 */ /* 0x000e220000002500 */
[----:B------:R-:W1:Y:S07]  /*0030*/  LDCU UR6, c[0x0][0x390] ;  /* 0x00007200ff0677ac */ /* 0x000e6e0008000800 */
[----:B------:R-:W0:Y:S01]  /*0040*/  LDC R0, c[0x0][0x360] ;  /* 0x0000d800ff007b82 */ /* 0x000e220000000800 */
[----:B------:R-:W2:Y:S01]  /*0050*/  LDCU UR5, c[0x0][0x370] ;  /* 0x00006e00ff0577ac */ /* 0x000ea20008000800 */
[----:B0-----:R-:W-:-:S02]  /*0060*/  IMAD R9, R0, UR4, R9 ;  /* 0x0000000400097c24 */ /* 0x001fc4000f8e0209 */
[----:B--2---:R-:W-:-:S03]  /*0070*/  IMAD R0, R0, UR5, RZ ;  /* 0x0000000500007c24 */ /* 0x004fc6000f8e02ff */
[----:B-1----:R-:W-:-:S13]  /*0080*/  ISETP.GE.AND P0, PT, R9, UR6, PT ;  /* 0x0000000609007c0c */ /* 0x002fda000bf06270 */
[----:B------:R-:W-:Y:S05]  /*0090*/  @P0 EXIT ;  /* 0x000000000000094d */ /* 0x000fea0003800000 */
[----:B------:R-:W0:Y:S01]  /*00a0*/  I2F.U32.RP R14, R0 ;  /* 0x00000000000e7306 */ /* 0x000e220000209000 */
[----:B------:R-:W1:Y:S01]  /*00b0*/  LDC.64 R10, c[0x0][0x398] ;  /* 0x0000e600ff0a7b82 */ /* 0x000e620000000a00 */
[----:B------:R-:W2:Y:S06]  /*00c0*/  LDCU.64 UR4, c[0x0][0x358] ;  /* 0x00006b00ff0477ac */ /* 0x000eac0008000a00 */
[----:B0-----:R-:W0:Y:S01]  /*00d0*/  MUFU.RCP R14, R14 ;  /* 0x0000000e000e7308 */ /* 0x001e220000001000 */
[----:B------:R-:W-:Y:S02]  /*00e0*/  IMAD.IADD R8, R0, 0x1, R9 ;  /* 0x0000000100087824 */ /* 0x000fe400078e0209 */
[----:B------:R-:W-:-:S02]  /*00f0*/  IMAD.MOV R17, RZ, RZ, -R0 ;  /* 0x000000ffff117224 */ /* 0x000fc400078e0a00 */
[----:B-1----:R-:W-:-:S04]  /*0100*/  IMAD.WIDE R10, R9, 0x30, R10 ;  /* 0x00000030090a7825 */ /* 0x002fc800078e020a */
[----:B0-----:R-:W-:Y:S01]  /*0110*/  VIADD R12, R14, 0xffffffe ;  /* 0x0ffffffe0e0c7836 */ /* 0x001fe20000000000 */
[C---:B------:R-:W-:Y:S01]  /*0120*/  ISETP.GE.AND P0, PT, R8.reuse, UR6, PT ;  /* 0x0000000608007c0c */ /* 0x040fe2000bf06270 */
[----:B--2---:R-:W5:Y:S02]  /*0130*/  LDG.E.64 R6, desc[UR4][R10.64] ;  /* 0x000000040a067981 */ /* 0x004f64000c1e1b00 */
[----:B------:R0:W1:Y:S01]  /*0140*/  F2I.FTZ.U32.TRUNC.NTZ R13, R12 ;  /* 0x0000000c000d7305 */ /* 0x000062000021f000 */
[----:B------:R-:W-:Y:S01]  /*0150*/  VIMNMX R15, PT, PT, R8, UR6, !PT ;  /* 0x00000006080f7c48 */ /* 0x000fe2000ffe0100 */
[----:B------:R-:W5:Y:S04]  /*0160*/  LDG.E.64 R4, desc[UR4][R10.64+0x8] ;  /* 0x000008040a047981 */ /* 0x000f68000c1e1b00 */
[----:B------:R2:W5:Y:S01]  /*0170*/  LDG.E.64 R2, desc[UR4][R10.64+0x10] ;  /* 0x000010040a027981 */ /* 0x000562000c1e1b00 */
[----:B------:R-:W-:Y:S01]  /*0180*/  ISETP.NE.U32.AND P2, PT, R0, RZ, PT ;  /* 0x000000ff0000720c */ /* 0x000fe20003f45070 */
[----:B------:R-:W-:Y:S01]  /*0190*/  BSSY.RECONVERGENT B0, `(.L_x_9) ;  /* 0x0000042000007945 */ /* 0x000fe20003800200 */
[----:B0-----:R-:W-:-:S02]  /*01a0*/  IMAD.MOV.U32 R12, RZ, RZ, RZ ;  /* 0x000000ffff0c7224 */ /* 0x001fc400078e00ff */
[----:B-1----:R-:W-:Y:S01]  /*01b0*/  IMAD R17, R17, R13, RZ ;  /* 0x0000000d11117224 */ /* 0x002fe200078e02ff */
[----:B--2---:R-:W-:-:S03]  /*01c0*/  SEL R10, RZ, 0x1, P0 ;  /* 0x00000001ff0a7807 */ /* 0x004fc60000000000 */
[----:B------:R-:W-:Y:S01]  /*01d0*/  IMAD.HI.U32 R14, R13, R17, R12 ;  /* 0x000000110d0e7227 */ /* 0x000fe200078e000c */
[----:B------:R-:W-:-:S05]  /*01e0*/  IADD3 R15, PT, PT, R15, -R8, -R10 ;  /* 0x800000080f0f7210 */ /* 0x000fca0007ffe80a */
[----:B------:R-:W-:-:S04]  /*01f0*/  IMAD.HI.U32 R11, R14, R15, RZ ;  /* 0x0000000f0e0b7227 */ /* 0x000fc800078e00ff */
[----:B------:R-:W-:-:S04]  /*0200*/  IMAD.MOV R8, RZ, RZ, -R11 ;  /* 0x000000ffff087224 */ /* 0x000fc800078e0a0b */
[----:B------:R-:W-:-:S05]  /*0210*/  IMAD R15, R0, R8, R15 ;  /* 0x00000008000f7224 */ /* 0x000fca00078e020f */
[----:B------:R-:W-:-:S13]  /*0220*/  ISETP.GE.U32.AND P0, PT, R15, R0, PT ;  /* 0x000000000f00720c */ /* 0x000fda0003f06070 */
[----:B------:R-:W-:Y:S01]  /*0230*/  @P0 IADD3 R15, PT, PT, -R0, R15, RZ ;  /* 0x0000000f000f0210 */ /* 0x000fe20007ffe1ff */
[----:B------:R-:W-:-:S03]  /*0240*/  @P0 VIADD R11, R11, 0x1 ;  /* 0x000000010b0b0836 */ /* 0x000fc60000000000 */
[----:B------:R-:W-:-:S13]  /*0250*/  ISETP.GE.U32.AND P1, PT, R15, R0, PT ;  /* 0x000000000f00720c */ /* 0x000fda0003f26070 */
[----:B------:R-:W-:Y:S01]  /*0260*/  @P1 VIADD R11, R11, 0x1 ;  /* 0x000000010b0b1836 */ /* 0x000fe20000000000 */
[----:B------:R-:W-:-:S05]  /*0270*/  @!P2 LOP3.LUT R11, RZ, R0, RZ, 0x33, !PT ;  /* 0x00000000ff0ba212 */ /* 0x000fca00078e33ff */
[----:B------:R-:W-:-:S05]  /*0280*/  IMAD.IADD R8, R10, 0x1, R11 ;  /* 0x000000010a087824 */ /* 0x000fca00078e020b */
[----:B------:R-:W-:-:S04]  /*0290*/  LOP3.LUT R10, R8, 0x3, RZ, 0xc0, !PT ;  /* 0x00000003080a7812 */ /* 0x000fc800078ec0ff */
[----:B------:R-:W-:-:S13]  /*02a0*/  ISETP.NE.AND P0, PT, R10, 0x3, PT ;  /* 0x000000030a00780c */ /* 0x000fda0003f05270 */
[----:B------:R-:W-:Y:S05]  /*02b0*/  @!P0 BRA `(.L_x_10) ;  /* 0x0000000000bc8947 */ /* 0x000fea0003800000 */
[----:B------:R-:W0:Y:S01]  /*02c0*/  LDC.64 R10, c[0x0][0x380] ;  /* 0x0000e000ff0a7b82 */ /* 0x000e220000000a00 */
[----:B------:R-:W-:Y:S01]  /*02d0*/  VIADD R14, R8, 0x1 ;  /* 0x00000001080e7836 */ /* 0x000fe20000000000 */
[----:B------:R-:W-:Y:S01]  /*02e0*/  BSSY.RECONVERGENT B1, `(.L_x_11) ;  /* 0x000002a000017945 */ /* 0x000fe20003800200 */
[----:B-----5:R-:W-:Y:S01]  /*02f0*/  MOV R20, R4 ;  /* 0x0000000400147202 */ /* 0x020fe20000000f00 */
[----:B------:R-:W-:Y:S02]  /*0300*/  IMAD.MOV.U32 R21, RZ, RZ, R7 ;  /* 0x000000ffff157224 */ /* 0x000fe400078e0007 */
[----:B------:R-:W-:Y:S01]  /*0310*/  LOP3.LUT R14, R14, 0x3, RZ, 0xc0, !PT ;  /* 0x000000030e0e7812 */ /* 0x000fe200078ec0ff */
[C---:B------:R-:W-:Y:S01]  /*0320*/  VIADD R4, R6.reuse, 0xb0f8a ;  /* 0x000b0f8a06047836 */ /* 0x040fe20000000000 */
[----:B------:R-:W1:Y:S01]  /*0330*/  LDC.64 R12, c[0x0][0x388] ;  /* 0x0000e200ff0c7b82 */ /* 0x000e620000000a00 */
[----:B------:R-:W-:Y:S02]  /*0340*/  VIADD R7, R6, 0x587c5 ;  /* 0x000587c506077836 */ /* 0x000fe40000000000 */
[----:B------:R-:W-:-:S07]  /*0350*/  IMAD.MOV R18, RZ, RZ, -R14 ;  /* 0x000000ffff127224 */ /* 0x000fce00078e0a0e */
.L_x_12:
[----:B--2---:R-:W-:Y:S01]  /*0360*/  SHF.R.U32.HI R14, RZ, 0x2, R21 ;  /* 0x00000002ff0e7819 */ /* 0x004fe20000011615 */
[----:B------:R-:W-:Y:S01]  /*0370*/  IMAD.MOV.U32 R19, RZ, RZ, R2 ;  /* 0x000000ffff137224 */ /* 0x000fe200078e0002 */
[----:B------:R-:W-:Y:S01]  /*0380*/  SHF.L.U32 R16, R3, 0x4, RZ ;  /* 0x0000000403107819 */ /* 0x000fe200000006ff */
[----:B------:R-:W-:Y:S01]  /*0390*/  VIADD R18, R18, 0x1 ;  /* 0x0000000112127836 */ /* 0x000fe20000000000 */
[----:B------:R-:W-:Y:S01]  /*03a0*/  LOP3.LUT R14, R14, R21, RZ, 0x3c, !PT ;  /* 0x000000150e0e7212 */ /* 0x000fe200078e3cff */
[----:B------:R-:W-:Y:S01]  /*03b0*/  VIADD R6, R6, 0xb0f8a ;  /* 0x000b0f8a06067836 */ /* 0x000fe20000000000 */
[----:B------:R-:W-:Y:S02]  /*03c0*/  SHF.R.U32.HI R17, RZ, 0x2, R20 ;  /* 0x00000002ff117819 */ /* 0x000fe40000011614 */
[----:B------:R-:W-:Y:S01]  /*03d0*/  ISETP.NE.AND P0, PT, R18, RZ, PT ;  /* 0x000000ff1200720c */ /* 0x000fe20003f05270 */
[----:B------:R-:W-:Y:S01]  /*03e0*/  IMAD.SHL.U32 R15, R14, 0x2, RZ ;  /* 0x000000020e0f7824 */ /* 0x000fe200078e00ff */
[----:B------:R-:W-:-:S04]  /*03f0*/  LOP3.LUT R17, R17, R20, RZ, 0x3c, !PT ;  /* 0x0000001411117212 */ /* 0x000fc800078e3cff */
[----:B------:R-:W-:-:S04]  /*0400*/  LOP3.LUT R15, R3, R16, R15, 0x96, !PT ;  /* 0x00000010030f7212 */ /* 0x000fc800078e960f */
[----:B------:R-:W-:Y:S01]  /*0410*/  LOP3.LUT R2, R15, R14, RZ, 0x3c, !PT ;  /* 0x0000000e0f027212 */ /* 0x000fe200078e3cff */
[----:B------:R-:W-:-:S04]  /*0420*/  IMAD.SHL.U32 R15, R17, 0x2, RZ ;  /* 0x00000002110f7824 */ /* 0x000fc800078e00ff */
[----:B------:R-:W-:-:S05]  /*0430*/  IMAD.SHL.U32 R14, R2, 0x10, RZ ;  /* 0x00000010020e7824 */ /* 0x000fca00078e00ff */
[----:B------:R-:W-:Y:S01]  /*0440*/  LOP3.LUT R15, R17, R15, R14, 0x96, !PT ;  /* 0x0000000f110f7212 */ /* 0x000fe200078e960e */
[----:B-1----:R-:W-:Y:S01]  /*0450*/  IMAD.WIDE R16, R9, 0x4, R12 ;  /* 0x0000000409107825 */ /* 0x002fe200078e020c */
[----:B------:R-:W-:Y:S02]  /*0460*/  IADD3 R14, PT, PT, R2, R7, RZ ;  /* 0x00000007020e7210 */ /* 0x000fe40007ffe0ff */
[----:B------:R-:W-:Y:S01]  /*0470*/  LOP3.LUT R25, R15, R2, RZ, 0x3c, !PT ;  /* 0x000000020f197212 */ /* 0x000fe200078e3cff */
[----:B------:R-:W-:Y:S02]  /*0480*/  VIADD R7, R7, 0xb0f8a ;  /* 0x000b0f8a07077836 */ /* 0x000fe40000000000 */
[----:B------:R-:W-:Y:S02]  /*0490*/  IMAD R20, R14, 0x5, RZ ;  /* 0x000000050e147824 */ /* 0x000fe400078e02ff */
[----:B------:R-:W-:Y:S01]  /*04a0*/  IMAD.IADD R15, R25, 0x1, R4 ;  /* 0x00000001190f7824 */ /* 0x000fe200078e0204 */
[----:B------:R-:W-:-:S02]  /*04b0*/  IADD3 R4, PT, PT, R4, 0xb0f8a, RZ ;  /* 0x000b0f8a04047810 */ /* 0x000fc40007ffe0ff */
[----:B------:R-:W-:Y:S01]  /*04c0*/  I2FP.F32.U32 R23, R20 ;  /* 0x0000001400177245 */ /* 0x000fe20000201000 */
[----:B------:R-:W-:Y:S02]  /*04d0*/  IMAD R21, R15, 0x5, RZ ;  /* 0x000000050f157824 */ /* 0x000fe400078e02ff */
[----:B0-----:R-:W-:Y:S01]  /*04e0*/  IMAD.WIDE R14, R9, 0x4, R10 ;  /* 0x00000004090e7825 */ /* 0x001fe200078e020a */
[----:B------:R-:W-:Y:S02]  /*04f0*/  IADD3 R9, PT, PT, R0, R9, RZ ;  /* 0x0000000900097210 */ /* 0x000fe40007ffe0ff */
[----:B------:R-:W-:Y:S01]  /*0500*/  I2FP.F32.U32 R27, R21 ;  /* 0x00000015001b7245 */ /* 0x000fe20000201000 */
[----:B------:R-:W-:Y:S01]  /*0510*/  IMAD.MOV.U32 R21, RZ, RZ, R5 ;  /* 0x000000ffff157224 */ /* 0x000fe200078e0005 */
[----:B------:R2:W-:Y:S01]  /*0520*/  STG.E desc[UR4][R14.64], R23 ;  /* 0x000000170e007986 */ /* 0x0005e2000c101904 */
[----:B------:R-:W-:Y:S02]  /*0530*/  IMAD.MOV.U32 R5, RZ, RZ, R3 ;  /* 0x000000ffff057224 */ /* 0x000fe400078e0003 */
[----:B------:R-:W-:Y:S01]  /*0540*/  IMAD.MOV.U32 R20, RZ, RZ, R19 ;  /* 0x000000ffff147224 */ /* 0x000fe200078e0013 */
[----:B------:R2:W-:Y:S01]  /*0550*/  STG.E desc[UR4][R16.64], R27 ;  /* 0x0000001b10007986 */ /* 0x0005e2000c101904 */
[----:B------:R-:W-:Y:S01]  /*0560*/  IMAD.MOV.U32 R3, RZ, RZ, R25 ;  /* 0x000000ffff037224 */ /* 0x000fe200078e0019 */
[----:B------:R-:W-:Y:S06]  /*0570*/  @P0 BRA `(.L_x_12) ;  /* 0xfffffffc00780947 */ /* 0x000fec000383ffff */
[----:B------:R-:W-:Y:S05]  /*0580*/  BSYNC.RECONVERGENT B1 ;  /* 0x0000000000017941 */ /* 0x000fea0003800200 */
.L_x_11:
[----:B------:R-:W-:Y:S02]  /*0590*/  IMAD.MOV.U32 R7, RZ, RZ, R21 ;  /* 0x000000ffff077224 */ /* 0x000fe400078e0015 */
[----:B------:R-:W-:-:S07]  /*05a0*/  IMAD.MOV.U32 R4, RZ, RZ, R19 ;  /* 0x000000ffff047224 */ /* 0x000fce00078e0013 */
.L_x_10:
[----:B------:R-:W-:Y:S05]  /*05b0*/  BSYNC.RECONVERGENT B0 ;  /* 0x0000000000007941 */ /* 0x000fea0003800200 */
.L_x_9:
[----:B------:R-:W0:Y:S01]  /*05c0*/  LDC.64 R12, c[0x0][0x380] ;  /* 0x0000e000ff0c7b82 */ /* 0x000e220000000a00 */
[----:B------:R-:W-:-:S07]  /*05d0*/  ISETP.GE.U32.AND P0, PT, R8, 0x3, PT ;  /* 0x000000030800780c */ /* 0x000fce0003f06070 */
[----:B------:R-:W1:Y:S06]  /*05e0*/  LDC.64 R10, c[0x0][0x388] ;  /* 0x0000e200ff0a7b82 */ /* 0x000e6c0000000a00 */
[----:B------:R-:W-:Y:S05]  /*05f0*/  @!P0 EXIT ;  /* 0x000000000000894d */ /* 0x000fea0003800000 */
.L_x_13:
[----:B-----5:R-:W-:Y:S01]  /*0600*/  SHF.R.U32.HI R8, RZ, 0x2, R7 ;  /* 0x00000002ff087819 */ /* 0x020fe20000011607 */
[----:B--2---:R-:W-:-:S03]  /*0610*/  IMAD.SHL.U32 R15, R3, 0x10, RZ ;  /* 0x00000010030f7824 */ /* 0x004fc600078e00ff */
[----:B------:R-:W-:Y:S02]  /*0620*/  LOP3.LUT R8, R8, R7, RZ, 0x3c, !PT ;  /* 0x0000000708087212 */ /* 0x000fe400078e3cff */
[----:B------:R-:W-:-:S03]  /*0630*/  SHF.R.U32.HI R7, RZ, 0x2, R4 ;  /* 0x00000002ff077819 */ /* 0x000fc60000011604 */
[----:B------:R-:W-:Y:S01]  /*0640*/  IMAD.SHL.U32 R14, R8, 0x2, RZ ;  /* 0x00000002080e7824 */ /* 0x000fe200078e00ff */
[----:B------:R-:W-:-:S04]  /*0650*/  LOP3.LUT R7, R7, R4, RZ, 0x3c, !PT ;  /* 0x0000000407077212 */ /* 0x000fc800078e3cff */
[----:B------:R-:W-:Y:S02]  /*0660*/  LOP3.LUT R15, R3, R15, R14, 0x96, !PT ;  /* 0x0000000f030f7212 */ /* 0x000fe400078e960e */
[----:B------:R-:W-:Y:S02]  /*0670*/  SHF.R.U32.HI R14, RZ, 0x2, R5 ;  /* 0x00000002ff0e7819 */ /* 0x000fe40000011605 */
[----:B------:R-:W-:Y:S02]  /*0680*/  LOP3.LUT R15, R15, R8, RZ, 0x3c, !PT ;  /* 0x000000080f0f7212 */ /* 0x000fe400078e3cff */
[----:B------:R-:W-:Y:S02]  /*0690*/  SHF.L.U32 R8, R7, 0x1, RZ ;  /* 0x0000000107087819 */ /* 0x000fe400000006ff */
[----:B------:R-:W-:Y:S01]  /*06a0*/  LOP3.LUT R14, R14, R5, RZ, 0x3c, !PT ;  /* 0x000000050e0e7212 */ /* 0x000fe200078e3cff */
[----:B------:R-:W-:-:S04]  /*06b0*/  IMAD.SHL.U32 R4, R15, 0x10, RZ ;  /* 0x000000100f047824 */ /* 0x000fc800078e00ff */
[----:B------:R-:W-:Y:S01]  /*06c0*/  IMAD.SHL.U32 R5, R14, 0x2, RZ ;  /* 0x000000020e057824 */ /* 0x000fe200078e00ff */
[----:B------:R-:W-:Y:S02]  /*06d0*/  LOP3.LUT R4, R7, R8, R4, 0x96, !PT ;  /* 0x0000000807047212 */ /* 0x000fe400078e9604 */
[----:B------:R-:W-:Y:S02]  /*06e0*/  SHF.R.U32.HI R7, RZ, 0x2, R2 ;  /* 0x00000002ff077819 */ /* 0x000fe40000011602 */
[----:B------:R-:W-:Y:S02]  /*06f0*/  LOP3.LUT R17, R4, R15, RZ, 0x3c, !PT ;  /* 0x0000000f04117212 */ /* 0x000fe400078e3cff */
[----:B------:R-:W-:Y:S02]  /*0700*/  LOP3.LUT R7, R7, R2, RZ, 0x3c, !PT ;  /* 0x0000000207077212 */ /* 0x000fe400078e3cff */
[----:B------:R-:W-:Y:S01]  /*0710*/  SHF.R.U32.HI R8, RZ, 0x2, R3 ;  /* 0x00000002ff087819 */ /* 0x000fe20000011603 */
[----:B------:R-:W-:-:S03]  /*0720*/  IMAD.SHL.U32 R4, R17, 0x10, RZ ;  /* 0x0000001011047824 */ /* 0x000fc600078e00ff */
[----:B------:R-:W-:Y:S02]  /*0730*/  LOP3.LUT R8, R8, R3, RZ, 0x3c, !PT ;  /* 0x0000000308087212 */ /* 0x000fe400078e3cff */
[----:B------:R-:W-:Y:S01]  /*0740*/  LOP3.LUT R5, R17, R4, R5, 0x96, !PT ;  /* 0x0000000411057212 */ /* 0x000fe200078e9605 */
[----:B------:R-:W-:Y:S02]  /*0750*/  IMAD.SHL.U32 R4, R7, 0x2, RZ ;  /* 0x0000000207047824 */ /* 0x000fe400078e00ff */
[----:B------:R-:W-:Y:S01]  /*0760*/  IMAD.SHL.U32 R3, R8, 0x2, RZ ;  /* 0x0000000208037824 */ /* 0x000fe200078e00ff */
[----:B------:R-:W-:Y:S02]  /*0770*/  LOP3.LUT R19, R5, R14, RZ, 0x3c, !PT ;  /* 0x0000000e05137212 */ /* 0x000fe400078e3cff */
[----:B------:R-:W-:Y:S02]  /*0780*/  SHF.R.U32.HI R14, RZ, 0x2, R17 ;  /* 0x00000002ff0e7819 */ /* 0x000fe40000011611 */
[C---:B------:R-:W-:Y:S01]  /*0790*/  SHF.L.U32 R2, R19.reuse, 0x4, RZ ;  /* 0x0000000413027819 */ /* 0x040fe200000006ff */
[----:B------:R-:W-:Y:S01]  /*07a0*/  IMAD.IADD R23, R19, 0x1, R6 ;  /* 0x0000000113177824 */ /* 0x000fe200078e0206 */
[----:B------:R-:W-:-:S02]  /*07b0*/  LOP3.LUT R16, R14, R17, RZ, 0x3c, !PT ;  /* 0x000000110e107212 */ /* 0x000fc400078e3cff */
[----:B------:R-:W-:Y:S02]  /*07c0*/  LOP3.LUT R2, R7, R4, R2, 0x96, !PT ;  /* 0x0000000407027212 */ /* 0x000fe400078e9602 */
[----:B------:R-:W-:Y:S02]  /*07d0*/  SHF.R.U32.HI R4, RZ, 0x2, R15 ;  /* 0x00000002ff047819 */ /* 0x000fe4000001160f */
[----:B------:R-:W-:Y:S02]  /*07e0*/  LOP3.LUT R7, R2, R19, RZ, 0x3c, !PT ;  /* 0x0000001302077212 */ /* 0x000fe400078e3cff */
[----:B------:R-:W-:-:S03]  /*07f0*/  IADD3 R17, PT, PT, R17, R6, RZ ;  /* 0x0000000611117210 */ /* 0x000fc60007ffe0ff */
[C---:B------:R-:W-:Y:S02]  /*0800*/  IMAD.SHL.U32 R2, R7.reuse, 0x10, RZ ;  /* 0x0000001007027824 */ /* 0x040fe400078e00ff */
[----:B------:R-:W-:-:S03]  /*0810*/  IMAD.IADD R27, R7, 0x1, R6 ;  /* 0x00000001071b7824 */ /* 0x000fc600078e0206 */
[----:B------:R-:W-:Y:S02]  /*0820*/  LOP3.LUT R3, R7, R2, R3, 0x96, !PT ;  /* 0x0000000207037212 */ /* 0x000fe400078e9603 */
[----:B------:R-:W-:Y:S01]  /*0830*/  LOP3.LUT R2, R4, R15, RZ, 0x3c, !PT ;  /* 0x0000000f04027212 */ /* 0x000fe200078e3cff */
[--C-:B------:R-:W-:Y:S01]  /*0840*/  IMAD.IADD R15, R15, 0x1, R6.reuse ;  /* 0x000000010f0f7824 */ /* 0x100fe200078e0206 */
[----:B------:R-:W-:Y:S01]  /*0850*/  LOP3.LUT R4, R3, R8, RZ, 0x3c, !PT ;  /* 0x0000000803047212 */ /* 0x000fe200078e3cff */
[----:B------:R-:W-:Y:S02]  /*0860*/  HFMA2 R8, -RZ, RZ, 0, 2.98023223876953125e-07 ;  /* 0x00000005ff087431 */ /* 0x000fe400000001ff */
[----:B------:R-:W-:Y:S02]  /*0870*/  IMAD.SHL.U32 R5, R2, 0x2, RZ ;  /* 0x0000000202057824 */ /* 0x000fe400078e00ff */
[C---:B------:R-:W-:Y:S02]  /*0880*/  IMAD.SHL.U32 R3, R4.reuse, 0x10, RZ ;  /* 0x0000001004037824 */ /* 0x040fe400078e00ff */
[----:B------:R-:W-:-:S03]  /*0890*/  IMAD.IADD R29, R4, 0x1, R6 ;  /* 0x00000001041d7824 */ /* 0x000fc600078e0206 */
[----:B------:R-:W-:Y:S01]  /*08a0*/  LOP3.LUT R5, R2, R5, R3, 0x96, !PT ;  /* 0x0000000502057212 */ /* 0x000fe200078e9603 */
[----:B------:R-:W-:Y:S02]  /*08b0*/  IMAD R2, R15, R8, 0x1ba6d9 ;  /* 0x001ba6d90f027424 */ /* 0x000fe400078e0208 */
[----:B------:R-:W-:Y:S01]  /*08c0*/  IMAD.SHL.U32 R3, R16, 0x2, RZ ;  /* 0x0000000210037824 */ /* 0x000fe200078e00ff */
[----:B------:R-:W-:Y:S01]  /*08d0*/  LOP3.LUT R5, R5, R4, RZ, 0x3c, !PT ;  /* 0x0000000405057212 */ /* 0x000fe200078e3cff */
[----:B0-----:R-:W-:Y:S01]  /*08e0*/  IMAD.WIDE R14, R9, 0x4, R12 ;  /* 0x00000004090e7825 */ /* 0x001fe200078e020c */
[----:B------:R-:W-:Y:S02]  /*08f0*/  I2FP.F32.U32 R21, R2 ;  /* 0x0000000200157245 */ /* 0x000fe40000201000 */
[----:B------:R-:W-:Y:S01]  /*0900*/  SHF.R.U32.HI R2, RZ, 0x2, R19 ;  /* 0x00000002ff027819 */ /* 0x000fe20000011613 */
[----:B------:R-:W-:Y:S02]  /*0910*/  IMAD.SHL.U32 R18, R5, 0x10, RZ ;  /* 0x0000001005127824 */ /* 0x000fe400078e00ff */
[-C--:B------:R-:W-:Y:S01]  /*0920*/  IMAD R20, R17, R8.reuse, 0x374db2 ;  /* 0x00374db211147424 */ /* 0x080fe200078e0208 */
[----:B------:R0:W-:Y:S01]  /*0930*/  STG.E desc[UR4][R14.64], R21 ;  /* 0x000000150e007986 */ /* 0x0001e2000c101904 */
[----:B------:R-:W-:Y:S01]  /*0940*/  IMAD R22, R23, R8, 0x52f48b ;  /* 0x0052f48b17167424 */ /* 0x000fe200078e0208 */
[----:B------:R-:W-:Y:S01]  /*0950*/  LOP3.LUT R25, R5, R18, R3, 0x96, !PT ;  /* 0x0000001205197212 */ /* 0x000fe200078e9603 */
[----:B------:R-:W-:Y:S01]  /*0960*/  IMAD R27, R27, R8, 0x6e9b64 ;  /* 0x006e9b641b1b7424 */ /* 0x000fe200078e0208 */
[----:B------:R-:W-:Y:S01]  /*0970*/  LOP3.LUT R3, R2, R19, RZ, 0x3c, !PT ;  /* 0x0000001302037212 */ /* 0x000fe200078e3cff */
[----:B------:R-:W-:Y:S01]  /*0980*/  IMAD.WIDE R18, R0, 0x4, R14 ;  /* 0x0000000400127825 */ /* 0x000fe200078e020e */
[----:B------:R-:W-:-:S02]  /*0990*/  LOP3.LUT R2, R25, R16, RZ, 0x3c, !PT ;  /* 0x0000001019027212 */ /* 0x000fc400078e3cff */
[----:B------:R-:W-:Y:S01]  /*09a0*/  I2FP.F32.U32 R23, R20 ;  /* 0x0000001400177245 */ /* 0x000fe20000201000 */
[----:B------:R-:W-:Y:S01]  /*09b0*/  IMAD.SHL.U32 R20, R3, 0x2, RZ ;  /* 0x0000000203147824 */ /* 0x000fe200078e00ff */
[----:B------:R-:W-:Y:S01]  /*09c0*/  I2FP.F32.U32 R25, R22 ;  /* 0x0000001600197245 */ /* 0x000fe20000201000 */
[----:B-1----:R-:W-:Y:S01]  /*09d0*/  IMAD.WIDE R16, R9, 0x4, R10 ;  /* 0x0000000409107825 */ /* 0x002fe200078e020a */
[C---:B0-----:R-:W-:Y:S02]  /*09e0*/  SHF.L.U32 R14, R2.reuse, 0x4, RZ ;  /* 0x00000004020e7819 */ /* 0x041fe400000006ff */
[----:B------:R-:W-:Y:S01]  /*09f0*/  I2FP.F32.U32 R27, R27 ;  /* 0x0000001b001b7245 */ /* 0x000fe20000201000 */
[----:B------:R-:W-:Y:S01]  /*0a00*/  IMAD.IADD R22, R5, 0x1, R6 ;  /* 0x0000000105167824 */ /* 0x000fe200078e0206 */
[----:B------:R-:W-:Y:S01]  /*0a10*/  LOP3.LUT R3, R3, R20, R14, 0x96, !PT ;  /* 0x0000001403037212 */ /* 0x000fe200078e960e */
[----:B------:R-:W-:Y:S01]  /*0a20*/  IMAD.IADD R26, R2, 0x1, R6 ;  /* 0x00000001021a7824 */ /* 0x000fe200078e0206 */
[----:B------:R-:W-:Y:S01]  /*0a30*/  IADD3 R6, PT, PT, R6, 0x2c3e28, RZ ;  /* 0x002c3e2806067810 */ /* 0x000fe20007ffe0ff */
[C---:B------:R-:W-:Y:S01]  /*0a40*/  IMAD.WIDE R20, R0.reuse, 0x4, R16 ;  /* 0x0000000400147825 */ /* 0x040fe200078e0210 */
[----:B------:R-:W-:Y:S01]  /*0a50*/  LOP3.LUT R3, R3, R2, RZ, 0x3c, !PT ;  /* 0x0000000203037212 */ /* 0x000fe200078e3cff */
[----:B------:R0:W-:Y:S02]  /*0a60*/  STG.E desc[UR4][R16.64], R23 ;  /* 0x0000001710007986 */ /* 0x0001e4000c101904 */
[----:B------:R-:W-:-:S02]  /*0a70*/  IMAD.WIDE R14, R0, 0x4, R18 ;  /* 0x00000004000e7825 */ /* 0x000fc400078e0212 */
[----:B------:R1:W-:Y:S02]  /*0a80*/  STG.E desc[UR4][R18.64], R25 ;  /* 0x0000001912007986 */ /* 0x0003e4000c101904 */
[-C--:B------:R-:W-:Y:S02]  /*0a90*/  IMAD R29, R29, R8.reuse, 0x8a423d ;  /* 0x008a423d1d1d7424 */ /* 0x080fe400078e0208 */
[-C--:B------:R-:W-:Y:S01]  /*0aa0*/  IMAD R24, R22, R8.reuse, 0xa5e916 ;  /* 0x00a5e91616187424 */ /* 0x080fe200078e0208 */
[----:B------:R2:W-:Y:S01]  /*0ab0*/  STG.E desc[UR4][R20.64], R27 ;  /* 0x0000001b14007986 */ /* 0x0005e2000c101904 */
[----:B------:R-:W-:Y:S01]  /*0ac0*/  IMAD R26, R26, R8, 0xc18fef ;  /* 0x00c18fef1a1a7424 */ /* 0x000fe200078e0208 */
[----:B------:R-:W-:Y:S01]  /*0ad0*/  I2FP.F32.U32 R29, R29 ;  /* 0x0000001d001d7245 */ /* 0x000fe20000201000 */
[----:B0-----:R-:W-:-:S04]  /*0ae0*/  IMAD.WIDE R16, R0, 0x4, R20 ;  /* 0x0000000400107825 */ /* 0x001fc800078e0214 */
[----:B-1----:R-:W-:Y:S01]  /*0af0*/  IMAD.IADD R18, R3, 0x1, R6 ;  /* 0x0000000103127824 */ /* 0x002fe200078e0206 */
[----:B------:R-:W-:Y:S01]  /*0b00*/  I2FP.F32.U32 R25, R26 ;  /* 0x0000001a00197245 */ /* 0x000fe20000201000 */
[----:B------:R-:W-:Y:S01]  /*0b10*/  IMAD.WIDE R22, R0, 0x4, R14 ;  /* 0x0000000400167825 */ /* 0x000fe200078e020e */
[----:B------:R3:W-:Y:S01]  /*0b20*/  STG.E desc[UR4][R14.64], R29 ;  /* 0x0000001d0e007986 */ /* 0x0007e2000c101904 */
[----:B--2---:R-:W-:Y:S02]  /*0b30*/  I2FP.F32.U32 R21, R24 ;  /* 0x0000001800157245 */ /* 0x004fe40000201000 */
[----:B------:R-:W-:Y:S02]  /*0b40*/  IMAD R8, R18, 0x5, RZ ;  /* 0x0000000512087824 */ /* 0x000fe400078e02ff */
[C---:B------:R-:W-:Y:S01]  /*0b50*/  IMAD.WIDE R18, R0.reuse, 0x4, R16 ;  /* 0x0000000400127825 */ /* 0x040fe200078e0210 */
[----:B------:R3:W-:Y:S02]  /*0b60*/  STG.E desc[UR4][R16.64], R21 ;  /* 0x0000001510007986 */ /* 0x0007e4000c101904 */
[----:B------:R-:W-:Y:S01]  /*0b70*/  I2FP.F32.U32 R27, R8 ;  /* 0x00000008001b7245 */ /* 0x000fe20000201000 */
[----:B------:R-:W-:Y:S01]  /*0b80*/  IMAD R9, R0, 0x4, R9 ;  /* 0x0000000400097824 */ /* 0x000fe200078e0209 */
[----:B------:R3:W-:Y:S04]  /*0b90*/  STG.E desc[UR4][R22.64], R25 ;  /* 0x0000001916007986 */ /* 0x0007e8000c101904 */
[----:B------:R-:W-:Y:S01]  /*0ba0*/  ISETP.GE.AND P0, PT, R9, UR6, PT ;  /* 0x0000000609007c0c */ /* 0x000fe2000bf06270 */
[----:B------:R3:W-:-:S12]  /*0bb0*/  STG.E desc[UR4][R18.64], R27 ;  /* 0x0000001b12007986 */ /* 0x0007d8000c101904 */
[----:B---3--:R-:W-:Y:S05]  /*0bc0*/  @!P0 BRA `(.L_x_13) ;  /* 0xfffffff8008c8947 */ /* 0x008fea000383ffff */
[----:B------:R-:W-:Y:S05]  /*0bd0*/  EXIT ;  /* 0x000000000000794d */ /* 0x000fea0003800000 */
.L_x_14:
        /* <DEDUP_REMOVED lines=10> */
.L_x_21:


//--------------------- .text._Z22vector_addition_kernelPfS_S_i --------------------------
	.section	.text._Z22vector_addition_kernelPfS_S_i,"ax",@progbits
	.align	128
        .global         _Z22vector_addition_kernelPfS_S_i
        .type           _Z22vector_addition_kernelPfS_S_i,@function
        .size           _Z22vector_addition_kernelPfS_S_i,(.L_x_22 - _Z22vector_addition_kernelPfS_S_i)
        .other          _Z22vector_addition_kernelPfS_S_i,@"STO_CUDA_ENTRY STV_DEFAULT"
_Z22vector_addition_kernelPfS_S_i:
.text._Z22vector_addition_kernelPfS_S_i:
        /* <DEDUP_REMOVED lines=11> */
[----:B------:R-:W-:Y:S01]  /*00b0*/  IADD3 R2, PT, PT, R0, R3, RZ ;  /* 0x0000000300027210 */ /* 0x000fe20007ffe0ff */
[----:B------:R-:W1:Y:S01]  /*00c0*/  LDCU.64 UR4, c[0x0][0x358] ;  /* 0x00006b00ff0477ac */ /* 0x000e620008000a00 */
[----:B------:R-:W-:Y:S01]  /*00d0*/  IADD3 R9, PT, PT, RZ, -R0, RZ ;  /* 0x80000000ff097210 */ /* 0x000fe20007ffe0ff */
[----:B------:R-:W-:Y:S01]  /*00e0*/  BSSY.RECONVERGENT B0, `(.L_x_15) ;  /* 0x000002b000007945 */ /* 0x000fe20003800200 */
[C---:B------:R-:W-:Y:S02]  /*00f0*/  ISETP.GE.AND P0, PT, R2.reuse, UR6, PT ;  /* 0x0000000602007c0c */ /* 0x040fe4000bf06270 */
[----:B------:R-:W-:Y:S02]  /*0100*/  VIMNMX R7, PT, PT, R2, UR6, !PT ;  /* 0x0000000602077c48 */ /* 0x000fe4000ffe0100 */
[----:B------:R-:W-:Y:S02]  /*0110*/  SEL R6, RZ, 0x1, P0 ;  /* 0x00000001ff067807 */ /* 0x000fe40000000000 */
[----:B------:R-:W-:-:S02]  /*0120*/  ISETP.NE.U32.AND P2, PT, R0, RZ, PT ;  /* 0x000000ff0000720c */ /* 0x000fc40003f45070 */
[----:B------:R-:W-:Y:S01]  /*0130*/  IADD3 R7, PT, PT, R7, -R2, -R6 ;  /* 0x8000000207077210 */ /* 0x000fe20007ffe806 */
[----:B0-----:R-:W0:Y:S02]  /*0140*/  MUFU.RCP R8, R8 ;  /* 0x0000000800087308 */ /* 0x001e240000001000 */
[----:B0-----:R-:W-:-:S06]  /*0150*/  IADD3 R4, PT, PT, R8, 0xffffffe, RZ ;  /* 0x0ffffffe08047810 */ /* 0x001fcc0007ffe0ff */
[----:B------:R0:W2:Y:S02]  /*0160*/  F2I.FTZ.U32.TRUNC.NTZ R5, R4 ;  /* 0x0000000400057305 */ /* 0x0000a4000021f000 */
[----:B0-----:R-:W-:Y:S02]  /*0170*/  HFMA2 R4, -RZ, RZ, 0, 0 ;  /* 0x00000000ff047431 */ /* 0x001fe400000001ff */
[----:B--2---:R-:W-:-:S04]  /*0180*/  IMAD R9, R9, R5, RZ ;  /* 0x0000000509097224 */ /* 0x004fc800078e02ff */
[----:B------:R-:W-:-:S06]  /*0190*/  IMAD.HI.U32 R8, R5, R9, R4 ;  /* 0x0000000905087227 */ /* 0x000fcc00078e0004 */
[----:B------:R-:W-:-:S05]  /*01a0*/  IMAD.HI.U32 R5, R8, R7, RZ ;  /* 0x0000000708057227 */ /* 0x000fca00078e00ff */
[----:B------:R-:W-:-:S05]  /*01b0*/  IADD3 R2, PT, PT, -R5, RZ, RZ ;  /* 0x000000ff05027210 */ /* 0x000fca0007ffe1ff */
[----:B------:R-:W-:-:S05]  /*01c0*/  IMAD R7, R0, R2, R7 ;  /* 0x0000000200077224 */ /* 0x000fca00078e0207 */
[----:B------:R-:W-:-:S13]  /*01d0*/  ISETP.GE.U32.AND P0, PT, R7, R0, PT ;  /* 0x000000000700720c */ /* 0x000fda0003f06070 */
[----:B------:R-:W-:Y:S02]  /*01e0*/  @P0 IADD3 R7, PT, PT, -R0, R7, RZ ;  /* 0x0000000700070210 */ /* 0x000fe40007ffe1ff */
[----:B------:R-:W-:Y:S02]  /*01f0*/  @P0 IADD3 R5, PT, PT, R5, 0x1, RZ ;  /* 0x0000000105050810 */ /* 0x000fe40007ffe0ff */
[----:B------:R-:W-:-:S13]  /*0200*/  ISETP.GE.U32.AND P1, PT, R7, R0, PT ;  /* 0x000000000700720c */ /* 0x000fda0003f26070 */
[----:B------:R-:W-:Y:S02]  /*0210*/  @P1 IADD3 R5, PT, PT, R5, 0x1, RZ ;  /* 0x0000000105051810 */ /* 0x000fe40007ffe0ff */
[----:B------:R-:W-:-:S04]  /*0220*/  @!P2 LOP3.LUT R5, RZ, R0, RZ, 0x33, !PT ;  /* 0x00000000ff05a212 */ /* 0x000fc800078e33ff */
[----:B------:R-:W-:-:S04]  /*0230*/  IADD3 R2, PT, PT, R6, R5, RZ ;  /* 0x0000000506027210 */ /* 0x000fc80007ffe0ff */
[C---:B------:R-:W-:Y:S02]  /*0240*/  LOP3.LUT R4, R2.reuse, 0x3, RZ, 0xc0, !PT ;  /* 0x0000000302047812 */ /* 0x040fe400078ec0ff */
[----:B------:R-:W-:Y:S02]  /*0250*/  ISETP.GE.U32.AND P1, PT, R2, 0x3, PT ;  /* 0x000000030200780c */ /* 0x000fe40003f26070 */
[----:B------:R-:W-:-:S13]  /*0260*/  ISETP.NE.AND P0, PT, R4, 0x3, PT ;  /* 0x000000030400780c */ /* 0x000fda0003f05270 */
[----:B-1----:R-:W-:Y:S05]  /*0270*/  @!P0 BRA `(.L_x_16) ;  /* 0x0000000000448947 */ /* 0x002fea0003800000 */
[----:B------:R-:W0:Y:S01]  /*0280*/  LDC.64 R4, c[0x0][0x390] ;  /* 0x0000e400ff047b82 */ /* 0x000e220000000a00 */
[----:B------:R-:W-:-:S04]  /*0290*/  IADD3 R2, PT, PT, R2, 0x1, RZ ;  /* 0x0000000102027810 */ /* 0x000fc80007ffe0ff */
[----:B------:R-:W-:-:S03]  /*02a0*/  LOP3.LUT R2, R2, 0x3, RZ, 0xc0, !PT ;  /* 0x0000000302027812 */ /* 0x000fc600078ec0ff */
[----:B------:R-:W1:Y:S01]  /*02b0*/  LDC.64 R6, c[0x0][0x380] ;  /* 0x0000e000ff067b82 */ /* 0x000e620000000a00 */
[----:B------:R-:W-:-:S07]  /*02c0*/  IADD3 R2, PT, PT, -R2, RZ, RZ ;  /* 0x000000ff02027210 */ /* 0x000fce0007ffe1ff */
[----:B------:R-:W2:Y:S02]  /*02d0*/  LDC.64 R8, c[0x0][0x388] ;  /* 0x0000e200ff087b82 */ /* 0x000ea40000000a00 */
.L_x_17:
[----:B--2---:R-:W-:-:S04]  /*02e0*/  IMAD.WIDE R12, R3, 0x4, R8 ;  /* 0x00000004030c7825 */ /* 0x004fc800078e0208 */
[C---:B-1----:R-:W-:Y:S02]  /*02f0*/  IMAD.WIDE R14, R3.reuse, 0x4, R6 ;  /* 0x00000004030e7825 */ /* 0x042fe400078e0206 */
[----:B------:R-:W2:Y:S04]  /*0300*/  LDG.E R13, desc[UR4][R12.64] ;  /* 0x000000040c0d7981 */ /* 0x000ea8000c1e1900 */
[----:B------:R-:W2:Y:S01]  /*0310*/  LDG.E R14, desc[UR4][R14.64] ;  /* 0x000000040e0e7981 */ /* 0x000ea2000c1e1900 */
[----:B0--3--:R-:W-:Y:S01]  /*0320*/  IMAD.WIDE R10, R3, 0x4, R4 ;  /* 0x00000004030a7825 */ /* 0x009fe200078e0204 */
[----:B------:R-:W-:Y:S02]  /*0330*/  IADD3 R2, PT, PT, R2, 0x1, RZ ;  /* 0x0000000102027810 */ /* 0x000fe40007ffe0ff */
[----:B------:R-:W-:-:S02]  /*0340*/  IADD3 R3, PT, PT, R0, R3, RZ ;  /* 0x0000000300037210 */ /* 0x000fc40007ffe0ff */
[----:B------:R-:W-:Y:S01]  /*0350*/  ISETP.NE.AND P0, PT, R2, RZ, PT ;  /* 0x000000ff0200720c */ /* 0x000fe20003f05270 */
[----:B--2---:R-:W-:-:S05]  /*0360*/  FADD R17, R14, R13 ;  /* 0x0000000d0e117221 */ /* 0x004fca0000000000 */
[----:B------:R3:W-:Y:S07]  /*0370*/  STG.E desc[UR4][R10.64], R17 ;  /* 0x000000110a007986 */ /* 0x0007ee000c101904 */
[----:B------:R-:W-:Y:S05]  /*0380*/  @P0 BRA `(.L_x_17) ;  /* 0xfffffffc00d40947 */ /* 0x000fea000383ffff */
.L_x_16:
[----:B------:R-:W-:Y:S05]  /*0390*/  BSYNC.RECONVERGENT B0 ;  /* 0x0000000000007941 */ /* 0x000fea0003800200 */
.L_x_15:
[----:B------:R-:W-:Y:S05]  /*03a0*/  @!P1 EXIT ;  /* 0x000000000000994d */ /* 0x000fea0003800000 */
.L_x_18:
[----:B------:R-:W3:Y:S08]  /*03b0*/  LDC.64 R4, c[0x0][0x380] ;  /* 0x0000e000ff047b82 */ /* 0x000ef00000000a00 */
[----:B------:R-:W0:Y:S01]  /*03c0*/  LDC.64 R6, c[0x0][0x388] ;  /* 0x0000e200ff067b82 */ /* 0x000e220000000a00 */
[----:B---3--:R-:W-:-:S07]  /*03d0*/  IMAD.WIDE R10, R3, 0x4, R4 ;  /* 0x00000004030a7825 */ /* 0x008fce00078e0204 */
[----:B------:R-:W1:Y:S01]  /*03e0*/  LDC.64 R4, c[0x0][0x390] ;  /* 0x0000e400ff047b82 */ /* 0x000e620000000a00 */
[----:B--2---:R-:W2:Y:S01]  /*03f0*/  LDG.E R2, desc[UR4][R10.64] ;  /* 0x000000040a027981 */ /* 0x004ea2000c1e1900 */
[----:B0-----:R-:W-:-:S05]  /*0400*/  IMAD.WIDE R12, R3, 0x4, R6 ;  /* 0x00000004030c7825 */ /* 0x001fca00078e0206 */
[----:B------:R-:W2:Y:S01]  /*0410*/  LDG.E R7, desc[UR4][R12.64] ;  /* 0x000000040c077981 */ /* 0x000ea2000c1e1900 */
[----:B-1----:R-:W-:-:S04]  /*0420*/  IMAD.WIDE R16, R3, 0x4, R4 ;  /* 0x0000000403107825 */ /* 0x002fc800078e0204 */
[----:B------:R-:W-:-:S04]  /*0430*/  IMAD.WIDE R4, R0, 0x4, R10 ;  /* 0x0000000400047825 */ /* 0x000fc800078e020a */
[----:B--2---:R-:W-:Y:S01]  /*0440*/  FADD R19, R2, R7 ;  /* 0x0000000702137221 */ /* 0x004fe20000000000 */
[----:B------:R-:W-:-:S04]  /*0450*/  IMAD.WIDE R6, R0, 0x4, R12 ;  /* 0x0000000400067825 */ /* 0x000fc800078e020c */
[----:B------:R0:W-:Y:S04]  /*0460*/  STG.E desc[UR4][R16.64], R19 ;  /* 0x0000001310007986 */ /* 0x0001e8000c101904 */
[----:B------:R-:W2:Y:S04]  /*0470*/  LDG.E R2, desc[UR4][R4.64] ;  /* 0x0000000404027981 */ /* 0x000ea8000c1e1900 */
[----:B------:R-:W2:Y:S01]  /*0480*/  LDG.E R15, desc[UR4][R6.64] ;  /* 0x00000004060f7981 */ /* 0x000ea2000c1e1900 */
[----:B------:R-:W-:-:S04]  /*0490*/  IMAD.WIDE R8, R0, 0x4, R16 ;  /* 0x0000000400087825 */ /* 0x000fc800078e0210 */
[----:B------:R-:W-:-:S04]  /*04a0*/  IMAD.WIDE R10, R0, 0x4, R4 ;  /* 0x00000004000a7825 */ /* 0x000fc800078e0204 */
[----:B------:R-:W-:-:S04]  /*04b0*/  IMAD.WIDE R12, R0, 0x4, R6 ;  /* 0x00000004000c7825 */ /* 0x000fc800078e0206 */
[----:B--2---:R-:W-:-:S05]  /*04c0*/  FADD R21, R2, R15 ;  /* 0x0000000f02157221 */ /* 0x004fca0000000000 */
        /* <DEDUP_REMOVED lines=8> */
[----:B------:R-:W1:Y:S04]  /*0550*/  LDG.E R4, desc[UR4][R4.64] ;  /* 0x0000000404047981 */ /* 0x000e68000c1e1900 */
[----:B------:R-:W1:Y:S01]  /*0560*/  LDG.E R7, desc[UR4][R6.64] ;  /* 0x0000000406077981 */ /* 0x000e62000c1e1900 */
[C---:B0-----:R-:W-:Y:S01]  /*0570*/  IMAD.WIDE R16, R0.reuse, 0x4, R14 ;  /* 0x0000000400107825 */ /* 0x041fe200078e020e */
[----:B------:R-:W-:-:S04]  /*0580*/  LEA R3, R0, R3, 0x2 ;  /* 0x0000000300037211 */ /* 0x000fc800078e10ff */
[----:B------:R-:W-:Y:S01]  /*0590*/  ISETP.GE.AND P0, PT, R3, UR6, PT ;  /* 0x0000000603007c0c */ /* 0x000fe2000bf06270 */
[----:B-1----:R-:W-:-:S05]  /*05a0*/  FADD R9, R4, R7 ;  /* 0x0000000704097221 */ /* 0x002fca0000000000 */
[----:B------:R2:W-:Y:S07]  /*05b0*/  STG.E desc[UR4][R16.64], R9 ;  /* 0x0000000910007986 */ /* 0x0005ee000c101904 */
[----:B------:R-:W-:Y:S05]  /*05c0*/  @!P0 BRA `(.L_x_18) ;  /* 0xfffffffc00788947 */ /* 0x000fea000383ffff */
[----:B------:R-:W-:Y:S05]  /*05d0*/  EXIT ;  /* 0x000000000000794d */ /* 0x000fea0003800000 */
.L_x_19:
        /* <DEDUP_REMOVED lines=10> */
.L_x_22:


//--------------------- .nv.global.init           --------------------------
	.section	.nv.global.init,"aw",@progbits
	.align	4
.nv.global.init:
	.type		mrg32k3aM1SubSeq,@object
	.size		mrg32k3aM1SubSeq,(mrg32k3aM2SubSeq - mrg32k3aM1SubSeq)
mrg32k3aM1SubSeq:
        /*0000*/ 	.byte	0x0b, 0xcc, 0xee, 0x04, 0x73, 0x29, 0x8b, 0x6f, 0xf6, 0x53, 0x03, 0xf6, 0x23, 0xf6, 0xea, 0xda
        /* <DEDUP_REMOVED lines=125> */
	.type		mrg32k3aM2SubSeq,@object
	.size		mrg32k3aM2SubSeq,(mrg32k3aM1 - mrg32k3aM2SubSeq)
mrg32k3aM2SubSeq:
        /* <DEDUP_REMOVED lines=126> */
	.type		mrg32k3aM1,@object
	.size		mrg32k3aM1,(mrg32k3aM1Seq - mrg32k3aM1)
mrg32k3aM1:
        /* <DEDUP_REMOVED lines=144> */
	.type		mrg32k3aM1Seq,@object
	.size		mrg32k3aM1Seq,(mrg32k3aM2 - mrg32k3aM1Seq)
mrg32k3aM1Seq:
        /* <DEDUP_REMOVED lines=144> */
	.type		mrg32k3aM2,@object
	.size		mrg32k3aM2,(mrg32k3aM2Seq - mrg32k3aM2)
mrg32k3aM2:
        /* <DEDUP_REMOVED lines=144> */
	.type		mrg32k3aM2Seq,@object
	.size		mrg32k3aM2Seq,(precalc_xorwow_matrix - mrg32k3aM2Seq)
mrg32k3aM2Seq:
        /* <DEDUP_REMOVED lines=144> */
	.type		precalc_xorwow_matrix,@object
	.size		precalc_xorwow_matrix,(precalc_xorwow_offset_matrix - precalc_xorwow_matrix)
precalc_xorwow_matrix:
        /* <DEDUP_REMOVED lines=6400> */
	.type		precalc_xorwow_offset_matrix,@object
	.size		precalc_xorwow_offset_matrix,(.L_1 - precalc_xorwow_offset_matrix)
precalc_xorwow_offset_matrix:
        /* <DEDUP_REMOVED lines=6400> */
.L_1:


//--------------------- .nv.shared.reserved.0     --------------------------
	.section	.nv.shared.reserved.0,"aw",@nobits
	.weak		__nv_reservedSMEM_offset_0_alias
	.size		__nv_reservedSMEM_offset_0_alias, 0, 64
	.other		__nv_reservedSMEM_offset_0_alias,@"STO_CUDA_RESERVED_SHARED STV_DEFAULT"
__nv_reservedSMEM_offset_0_alias:
	.zero		0
	.zero		64


//--------------------- .nv.constant0._Z12setup_kernelP17curandStateXORWOW --------------------------
	.section	.nv.constant0._Z12setup_kernelP17curandStateXORWOW,"a",@progbits
	.sectionflags	@""
	.align	4
.nv.constant0._Z12setup_kernelP17curandStateXORWOW:
	.zero		904


//--------------------- .nv.constant0._Z11init_kernelPfS_iP17curandStateXORWOW --------------------------
	.section	.nv.constant0._Z11init_kernelPfS_iP17curandStateXORWOW,"a",@progbits
	.sectionflags	@""
	.align	4
.nv.constant0._Z11init_kernelPfS_iP17curandStateXORWOW:
	.zero		928


//--------------------- .nv.constant0._Z22vector_addition_kernelPfS_S_i --------------------------
	.section	.nv.constant0._Z22vector_addition_kernelPfS_S_i,"a",@progbits
	.sectionflags	@""
	.align	4
.nv.constant0._Z22vector_addition_kernelPfS_S_i:
	.zero		924


//--------------------- SYMBOLS --------------------------

	.type		.nv.reservedSmem.offset0,@object
	.size		.nv.reservedSmem.offset0,0x4
